	.target	sm_90a

	.elftype	@"ET_EXEC"


//--------------------- .note.nv.tkinfo           --------------------------
	.section	.note.nv.tkinfo,"",@"SHT_NOTE"
	.sectionflags	@"SHF_NOTE_NV_TKINFO"
	.tkinfo
        /*0018*/ 	.word	0x00000002
        /*0030*/ 	.string	""
        /*0030*/ 	.string	"ptxas"
        /*0030*/ 	.string	"Cuda compilation tools, release 13.0, V13.0.88"
        /*0030*/ 	.string	"Build cuda_13.0.r13.0/compiler.36424714_0"
        /*0030*/ 	.string	"-arch sm_90a -m 64 "



//--------------------- .note.nv.cuinfo           --------------------------
	.section	.note.nv.cuinfo,"",@"SHT_NOTE"
	.sectionflags	@"SHF_NOTE_NV_CUINFO"
        /*0018*/ 	.short	0x0002
        /*001a*/ 	.short	0x005a
        /*001c*/ 	.short	0x0082
	.zero		2


//--------------------- .nv.info                  --------------------------
	.section	.nv.info,"",@"SHT_CUDA_INFO"
	.align	4


	//----- nvinfo : EIATTR_REGCOUNT
	.align		4
        /*0000*/ 	.byte	0x04, 0x2f
        /*0002*/ 	.short	(.L_15 - .L_14)
	.align		4
.L_14:
        /*0004*/ 	.word	index@(_ZN7cutlass13device_kernelINS_4gemm6kernel13GemmUniversalIN4cute5tupleIJiiiiEEENS1_10collective13CollectiveMmaINS1_34MainloopSm90TmaGmmaWarpSpecializedILi2ENS5_IJNS4_1CILi2EEENSA_ILi1EEESC_EEENS1_35KernelTmaWarpSpecializedCooperativeEEENS5_IJNSA_ILi128EEENSA_ILi240EEENSA_ILi256EEEEEEaNS5_IJlSC_lEEEaSK_NS4_8TiledMMAINS4_8MMA_AtomIJNS4_4SM904GMMA26MMA_64x16x32_S32S8S8_SS_TNEEEENS4_6LayoutISD_NS5_IJSC_NSA_ILi0EEESS_EEEEENS5_IJNS4_10UnderscoreESV_SV_EEEEENS4_13SM90_TMA_LOADENS4_14ComposedLayoutINS4_7SwizzleILi3ELi4ELi3EEENS4_18smem_ptr_flag_bitsILi8EEENSR_INS5_IJNSA_ILi8EEESG_EEENS5_IJSG_SC_EEEEEEEvNS4_8identityENS4_23SM90_TMA_LOAD_MULTICASTES18_vS19_EENS_8epilogue10collective6detail29Sm90TmaWarpSpecializedAdapterINS1D_15DefaultEpilogueIaSK_SK_NS1C_6thread17LinearCombinationIaLi1EiiLNS1H_9ScaleType4KindE0ELNS_15FloatRoundStyleE2EaEENS1_15EpilogueDefaultEEEEEvvEEEEvNT_6ParamsE)
        /*0008*/ 	.word	0x000000a8


	//----- nvinfo : EIATTR_FRAME_SIZE
	.align		4
.L_15:
        /*000c*/ 	.byte	0x04, 0x11
        /*000e*/ 	.short	(.L_17 - .L_16)
	.align		4
.L_16:
        /*0010*/ 	.word	index@(_ZN7cutlass13device_kernelINS_4gemm6kernel13GemmUniversalIN4cute5tupleIJiiiiEEENS1_10collective13CollectiveMmaINS1_34MainloopSm90TmaGmmaWarpSpecializedILi2ENS5_IJNS4_1CILi2EEENSA_ILi1EEESC_EEENS1_35KernelTmaWarpSpecializedCooperativeEEENS5_IJNSA_ILi128EEENSA_ILi240EEENSA_ILi256EEEEEEaNS5_IJlSC_lEEEaSK_NS4_8TiledMMAINS4_8MMA_AtomIJNS4_4SM904GMMA26MMA_64x16x32_S32S8S8_SS_TNEEEENS4_6LayoutISD_NS5_IJSC_NSA_ILi0EEESS_EEEEENS5_IJNS4_10UnderscoreESV_SV_EEEEENS4_13SM90_TMA_LOADENS4_14ComposedLayoutINS4_7SwizzleILi3ELi4ELi3EEENS4_18smem_ptr_flag_bitsILi8EEENSR_INS5_IJNSA_ILi8EEESG_EEENS5_IJSG_SC_EEEEEEEvNS4_8identityENS4_23SM90_TMA_LOAD_MULTICASTES18_vS19_EENS_8epilogue10collective6detail29Sm90TmaWarpSpecializedAdapterINS1D_15DefaultEpilogueIaSK_SK_NS1C_6thread17LinearCombinationIaLi1EiiLNS1H_9ScaleType4KindE0ELNS_15FloatRoundStyleE2EaEENS1_15EpilogueDefaultEEEEEvvEEEEvNT_6ParamsE)
        /*0014*/ 	.word	0x00000000


	//----- nvinfo : EIATTR_MIN_STACK_SIZE
	.align		4
.L_17:
        /*0018*/ 	.byte	0x04, 0x12
        /*001a*/ 	.short	(.L_19 - .L_18)
	.align		4
.L_18:
        /*001c*/ 	.word	index@(_ZN7cutlass13device_kernelINS_4gemm6kernel13GemmUniversalIN4cute5tupleIJiiiiEEENS1_10collective13CollectiveMmaINS1_34MainloopSm90TmaGmmaWarpSpecializedILi2ENS5_IJNS4_1CILi2EEENSA_ILi1EEESC_EEENS1_35KernelTmaWarpSpecializedCooperativeEEENS5_IJNSA_ILi128EEENSA_ILi240EEENSA_ILi256EEEEEEaNS5_IJlSC_lEEEaSK_NS4_8TiledMMAINS4_8MMA_AtomIJNS4_4SM904GMMA26MMA_64x16x32_S32S8S8_SS_TNEEEENS4_6LayoutISD_NS5_IJSC_NSA_ILi0EEESS_EEEEENS5_IJNS4_10UnderscoreESV_SV_EEEEENS4_13SM90_TMA_LOADENS4_14ComposedLayoutINS4_7SwizzleILi3ELi4ELi3EEENS4_18smem_ptr_flag_bitsILi8EEENSR_INS5_IJNSA_ILi8EEESG_EEENS5_IJSG_SC_EEEEEEEvNS4_8identityENS4_23SM90_TMA_LOAD_MULTICASTES18_vS19_EENS_8epilogue10collective6detail29Sm90TmaWarpSpecializedAdapterINS1D_15DefaultEpilogueIaSK_SK_NS1C_6thread17LinearCombinationIaLi1EiiLNS1H_9ScaleType4KindE0ELNS_15FloatRoundStyleE2EaEENS1_15EpilogueDefaultEEEEEvvEEEEvNT_6ParamsE)
        /*0020*/ 	.word	0x00000000
.L_19:


//--------------------- .nv.compat                --------------------------
	.section	.nv.compat,"",@"SHT_CUDA_COMPAT_INFO"
	.align	4
        /*0000*/ 	.byte	0x02, 0x09, 0x01, 0x00, 0x02, 0x02, 0x04, 0x00, 0x02, 0x05, 0x05, 0x00, 0x03, 0x07, 0x01, 0x01
        /*0010*/ 	.byte	0x02, 0x03, 0x01, 0x00, 0x02, 0x06, 0x01, 0x00, 0x04, 0x0b, 0x08, 0x00, 0x00, 0x00, 0x00, 0x00
        /*0020*/ 	.byte	0x00, 0x00, 0x00, 0x00


//--------------------- .nv.info._ZN7cutlass13device_kernelINS_4gemm6kernel13GemmUniversalIN4cute5tupleIJiiiiEEENS1_10collective13CollectiveMmaINS1_34MainloopSm90TmaGmmaWarpSpecializedILi2ENS5_IJNS4_1CILi2EEENSA_ILi1EEESC_EEENS1_35KernelTmaWarpSpecializedCooperativeEEENS5_IJNSA_ILi128EEENSA_ILi240EEENSA_ILi256EEEEEEaNS5_IJlSC_lEEEaSK_NS4_8TiledMMAINS4_8MMA_AtomIJNS4_4SM904GMMA26MMA_64x16x32_S32S8S8_SS_TNEEEENS4_6LayoutISD_NS5_IJSC_NSA_ILi0EEESS_EEEEENS5_IJNS4_10UnderscoreESV_SV_EEEEENS4_13SM90_TMA_LOADENS4_14ComposedLayoutINS4_7SwizzleILi3ELi4ELi3EEENS4_18smem_ptr_flag_bitsILi8EEENSR_INS5_IJNSA_ILi8EEESG_EEENS5_IJSG_SC_EEEEEEEvNS4_8identityENS4_23SM90_TMA_LOAD_MULTICASTES18_vS19_EENS_8epilogue10collective6detail29Sm90TmaWarpSpecializedAdapterINS1D_15DefaultEpilogueIaSK_SK_NS1C_6thread17LinearCombinationIaLi1EiiLNS1H_9ScaleType4KindE0ELNS_15FloatRoundStyleE2EaEENS1_15EpilogueDefaultEEEEEvvEEEEvNT_6ParamsE --------------------------
	.section	.nv.info._ZN7cutlass13device_kernelINS_4gemm6kernel13GemmUniversalIN4cute5tupleIJiiiiEEENS1_10collective13CollectiveMmaINS1_34MainloopSm90TmaGmmaWarpSpecializedILi2ENS5_IJNS4_1CILi2EEENSA_ILi1EEESC_EEENS1_35KernelTmaWarpSpecializedCooperativeEEENS5_IJNSA_ILi128EEENSA_ILi240EEENSA_ILi256EEEEEEaNS5_IJlSC_lEEEaSK_NS4_8TiledMMAINS4_8MMA_AtomIJNS4_4SM904GMMA26MMA_64x16x32_S32S8S8_SS_TNEEEENS4_6LayoutISD_NS5_IJSC_NSA_ILi0EEESS_EEEEENS5_IJNS4_10UnderscoreESV_SV_EEEEENS4_13SM90_TMA_LOADENS4_14ComposedLayoutINS4_7SwizzleILi3ELi4ELi3EEENS4_18smem_ptr_flag_bitsILi8EEENSR_INS5_IJNSA_ILi8EEESG_EEENS5_IJSG_SC_EEEEEEEvNS4_8identityENS4_23SM90_TMA_LOAD_MULTICASTES18_vS19_EENS_8epilogue10collective6detail29Sm90TmaWarpSpecializedAdapterINS1D_15DefaultEpilogueIaSK_SK_NS1C_6thread17LinearCombinationIaLi1EiiLNS1H_9ScaleType4KindE0ELNS_15FloatRoundStyleE2EaEENS1_15EpilogueDefaultEEEEEvvEEEEvNT_6ParamsE,"",@"SHT_CUDA_INFO"
	.sectionflags	@""
	.align	4


	//----- nvinfo : EIATTR_CUDA_API_VERSION
	.align		4
        /*0000*/ 	.byte	0x04, 0x37
        /*0002*/ 	.short	(.L_21 - .L_20)
.L_20:
        /*0004*/ 	.word	0x00000082


	//----- nvinfo : EIATTR_KPARAM_INFO
	.align		4
.L_21:
        /*0008*/ 	.byte	0x04, 0x17
        /*000a*/ 	.short	(.L_23 - .L_22)
.L_22:
        /*000c*/ 	.word	0x00000000
        /*0010*/ 	.short	0x0000
        /*0012*/ 	.short	0x0070
        /*0014*/ 	.byte	0x00, 0xf0, 0x01, 0x10


	//----- nvinfo : EIATTR_SPARSE_MMA_MASK
	.align		4
.L_23:
        /*0018*/ 	.byte	0x03, 0x50
        /*001a*/ 	.short	0x0000


	//----- nvinfo : EIATTR_MAXREG_COUNT
	.align		4
        /*001c*/ 	.byte	0x03, 0x1b
        /*001e*/ 	.short	0x00a8


	//----- nvinfo : EIATTR_NUM_BARRIERS
	.align		4
        /*0020*/ 	.byte	0x02, 0x4c
        /*0022*/ 	.byte	0x01
	.zero		1


	//----- nvinfo : EIATTR_EXTERNS
	.align		4
        /*0024*/ 	.byte	0x04, 0x0f
        /*0026*/ 	.short	(.L_25 - .L_24)


	//   ....[0]....
	.align		4
.L_24:
        /*0028*/ 	.word	index@(__assertfail)


	//----- nvinfo : EIATTR_MERCURY_ISA_VERSION
	.align		4
.L_25:
        /*002c*/ 	.byte	0x03, 0x5f
        /*002e*/ 	.short	0x0101


	//----- nvinfo : EIATTR_INT_WARP_WIDE_INSTR_OFFSETS
	.align		4
        /*0030*/ 	.byte	0x04, 0x31
        /*0032*/ 	.short	(.L_27 - .L_26)


	//   ....[0]....
.L_26:
        /*0034*/ 	.word	0x00000440


	//   ....[1]....
        /*0038*/ 	.word	0x00000470


	//   ....[2]....
        /*003c*/ 	.word	0x00000630


	//   ....[3]....
        /*0040*/ 	.word	0x00007c00


	//----- nvinfo : EIATTR_COOP_GROUP_MASK_REGIDS
	.align		4
.L_27:
        /*0044*/ 	.byte	0x04, 0x29
        /*0046*/ 	.short	(.L_29 - .L_28)


	//   ....[0]....
.L_28:
        /*0048*/ 	.word	0xffffffff


	//   ....[1]....
        /*004c*/ 	.word	0xffffffff


	//   ....[2]....
        /*0050*/ 	.word	0xffffffff


	//   ....[3]....
        /*0054*/ 	.word	0xffffffff


	//   ....[4]....
        /*0058*/ 	.word	0xffffffff


	//   ....[5]....
        /*005c*/ 	.word	0xffffffff


	//----- nvinfo : EIATTR_COOP_GROUP_INSTR_OFFSETS
	.align		4
.L_29:
        /*0060*/ 	.byte	0x04, 0x28
        /*0062*/ 	.short	(.L_31 - .L_30)


	//   ....[0]....
.L_30:
        /*0064*/ 	.word	0x00000060


	//   ....[1]....
        /*0068*/ 	.word	0x00000070


	//   ....[2]....
        /*006c*/ 	.word	0x00000130


	//   ....[3]....
        /*0070*/ 	.word	0x00000290


	//   ....[4]....
        /*0074*/ 	.word	0x000007b0


	//   ....[5]....
        /*0078*/ 	.word	0x000011e0


	//----- nvinfo : EIATTR_REG_RECONFIG
	.align		4
.L_31:
        /*007c*/ 	.byte	0x01, 0x54
	.zero		2


	//----- nvinfo : EIATTR_SYSCALL_OFFSETS
	.align		4
        /*0080*/ 	.byte	0x04, 0x46
        /*0082*/ 	.short	(.L_33 - .L_32)


	//   ....[0]....
.L_32:
        /*0084*/ 	.word	0x000013a0


	//----- nvinfo : EIATTR_MBARRIER_INSTR_OFFSETS
	.align		4
.L_33:
        /*0088*/ 	.byte	0x04, 0x39
        /*008a*/ 	.short	(.L_35 - .L_34)


	//   ....[0]....
.L_34:
        /*008c*/ 	.word	0x00000230
        /*0090*/ 	.word	0x000000ff
        /*0094*/ 	.word	0x00000000
        /*0098*/ 	.short	0x0100
        /*009a*/ 	.byte	0x08
	.zero		1


	//   ....[1]....
        /*009c*/ 	.word	0x00000240
        /*00a0*/ 	.word	0x000000ff
        /*00a4*/ 	.word	0x00000010
        /*00a8*/ 	.short	0x0100
        /*00aa*/ 	.byte	0x08
	.zero		1


	//   ....[2]....
        /*00ac*/ 	.word	0x00000250
        /*00b0*/ 	.word	0x000000ff
        /*00b4*/ 	.word	0x00000008
        /*00b8*/ 	.short	0x0100
        /*00ba*/ 	.byte	0x08
	.zero		1


	//   ....[3]....
        /*00bc*/ 	.word	0x00000260
        /*00c0*/ 	.word	0x000000ff
        /*00c4*/ 	.word	0x00000018
        /*00c8*/ 	.short	0x0100
        /*00ca*/ 	.byte	0x08
	.zero		1


	//   ....[4]....
        /*00cc*/ 	.word	0x000006b0
        /*00d0*/ 	.word	0x000000ff
        /*00d4*/ 	.word	0x00000030
        /*00d8*/ 	.short	0x0100
        /*00da*/ 	.byte	0x06
	.zero		1


	//   ....[5]....
        /*00dc*/ 	.word	0x00000740
        /*00e0*/ 	.word	0x000000ff
        /*00e4*/ 	.word	0x00000038
        /*00e8*/ 	.short	0x0100
        /*00ea*/ 	.byte	0x06
	.zero		1


	//   ....[6]....
        /*00ec*/ 	.word	0x00001470
        /*00f0*/ 	.word	0x00000003
        /*00f4*/ 	.word	0x00000000
        /*00f8*/ 	.short	0x010a
        /*00fa*/ 	.byte	0x3f
	.zero		1


	//   ....[7]....
        /*00fc*/ 	.word	0x000014b0
        /*0100*/ 	.word	0x00000003
        /*0104*/ 	.word	0x00000000
        /*0108*/ 	.short	0x010a
        /*010a*/ 	.byte	0x3f
	.zero		1


	//   ....[8]....
        /*010c*/ 	.word	0x000049a0
        /*0110*/ 	.word	0x00000005
        /*0114*/ 	.word	0x00000000
        /*0118*/ 	.short	0x010a
        /*011a*/ 	.byte	0x3f
	.zero		1


	//   ....[9]....
        /*011c*/ 	.word	0x000049e0
        /*0120*/ 	.word	0x00000005
        /*0124*/ 	.word	0x00000000
        /*0128*/ 	.short	0x010a
        /*012a*/ 	.byte	0x3f
	.zero		1


	//   ....[10]....
        /*012c*/ 	.word	0x00007aa0
        /*0130*/ 	.word	0x00000004
        /*0134*/ 	.word	0x00000000
        /*0138*/ 	.short	0x0101
        /*013a*/ 	.byte	0x3f
	.zero		1


	//   ....[11]....
        /*013c*/ 	.word	0x00007c80
        /*0140*/ 	.word	0x00000000
        /*0144*/ 	.word	0x00000000
        /*0148*/ 	.short	0x0101
        /*014a*/ 	.byte	0x3f
	.zero		1


	//   ....[12]....
        /*014c*/ 	.word	0x0000f2c0
        /*0150*/ 	.word	0x00000014
        /*0154*/ 	.word	0x00000010
        /*0158*/ 	.short	0x010a
        /*015a*/ 	.byte	0x3f
	.zero		1


	//   ....[13]....
        /*015c*/ 	.word	0x0000f740
        /*0160*/ 	.word	0x00000005
        /*0164*/ 	.word	0x00000038
        /*0168*/ 	.short	0x0101
        /*016a*/ 	.byte	0x3f
	.zero		1


	//   ....[14]....
        /*016c*/ 	.word	0x0000fe60
        /*0170*/ 	.word	0x00000007
        /*0174*/ 	.word	0x00000000
        /*0178*/ 	.short	0x010a
        /*017a*/ 	.byte	0x3f
	.zero		1


	//   ....[15]....
        /*017c*/ 	.word	0x0000fee0
        /*0180*/ 	.word	0x00000003
        /*0184*/ 	.word	0x00000000
        /*0188*/ 	.short	0x010a
        /*018a*/ 	.byte	0x3f
	.zero		1


	//   ....[16]....
        /*018c*/ 	.word	0x0000ff40
        /*0190*/ 	.word	0x00000003
        /*0194*/ 	.word	0x00000000
        /*0198*/ 	.short	0x010a
        /*019a*/ 	.byte	0x3f
	.zero		1


	//   ....[17]....
        /*019c*/ 	.word	0x0000ff90
        /*01a0*/ 	.word	0x00000005
        /*01a4*/ 	.word	0x00000000
        /*01a8*/ 	.short	0x010a
        /*01aa*/ 	.byte	0x3f
	.zero		1


	//   ....[18]....
        /*01ac*/ 	.word	0x00010060
        /*01b0*/ 	.word	0x00000014
        /*01b4*/ 	.word	0x00000010
        /*01b8*/ 	.short	0x010a
        /*01ba*/ 	.byte	0x3f
	.zero		1


	//   ....[19]....
        /*01bc*/ 	.word	0x00010130
        /*01c0*/ 	.word	0x00000007
        /*01c4*/ 	.word	0x00000000
        /*01c8*/ 	.short	0x010a
        /*01ca*/ 	.byte	0x3f
	.zero		1


	//----- nvinfo : EIATTR_NUM_MBARRIERS
	.align		4
.L_35:
        /*01cc*/ 	.byte	0x03, 0x38
        /*01ce*/ 	.short	0x0006


	//----- nvinfo : EIATTR_EXIT_INSTR_OFFSETS
	.align		4
        /*01d0*/ 	.byte	0x04, 0x1c
        /*01d2*/ 	.short	(.L_37 - .L_36)


	//   ....[0]....
.L_36:
        /*01d4*/ 	.word	0x00000910


	//   ....[1]....
        /*01d8*/ 	.word	0x00001120


	//   ....[2]....
        /*01dc*/ 	.word	0x0000e9d0


	//   ....[3]....
        /*01e0*/ 	.word	0x0000ef30


	//   ....[4]....
        /*01e4*/ 	.word	0x0000ff30


	//----- nvinfo : EIATTR_MAX_THREADS
	.align		4
.L_37:
        /*01e8*/ 	.byte	0x04, 0x05
        /*01ea*/ 	.short	(.L_39 - .L_38)
.L_38:
        /*01ec*/ 	.word	0x00000180
        /*01f0*/ 	.word	0x00000001
        /*01f4*/ 	.word	0x00000001


	//----- nvinfo : EIATTR_CRS_STACK_SIZE
	.align		4
.L_39:
        /*01f8*/ 	.byte	0x04, 0x1e
        /*01fa*/ 	.short	(.L_41 - .L_40)
.L_40:
        /*01fc*/ 	.word	0x00000000


	//----- nvinfo : EIATTR_CBANK_PARAM_SIZE
	.align		4
.L_41:
        /*0200*/ 	.byte	0x03, 0x19
        /*0202*/ 	.short	0x0470


	//----- nvinfo : EIATTR_PARAM_CBANK
	.align		4
        /*0204*/ 	.byte	0x04, 0x0a
        /*0206*/ 	.short	(.L_43 - .L_42)
	.align		4
.L_42:
        /*0208*/ 	.word	index@(.nv.constant0._ZN7cutlass13device_kernelINS_4gemm6kernel13GemmUniversalIN4cute5tupleIJiiiiEEENS1_10collective13CollectiveMmaINS1_34MainloopSm90TmaGmmaWarpSpecializedILi2ENS5_IJNS4_1CILi2EEENSA_ILi1EEESC_EEENS1_35KernelTmaWarpSpecializedCooperativeEEENS5_IJNSA_ILi128EEENSA_ILi240EEENSA_ILi256EEEEEEaNS5_IJlSC_lEEEaSK_NS4_8TiledMMAINS4_8MMA_AtomIJNS4_4SM904GMMA26MMA_64x16x32_S32S8S8_SS_TNEEEENS4_6LayoutISD_NS5_IJSC_NSA_ILi0EEESS_EEEEENS5_IJNS4_10UnderscoreESV_SV_EEEEENS4_13SM90_TMA_LOADENS4_14ComposedLayoutINS4_7SwizzleILi3ELi4ELi3EEENS4_18smem_ptr_flag_bitsILi8EEENSR_INS5_IJNSA_ILi8EEESG_EEENS5_IJSG_SC_EEEEEEEvNS4_8identityENS4_23SM90_TMA_LOAD_MULTICASTES18_vS19_EENS_8epilogue10collective6detail29Sm90TmaWarpSpecializedAdapterINS1D_15DefaultEpilogueIaSK_SK_NS1C_6thread17LinearCombinationIaLi1EiiLNS1H_9ScaleType4KindE0ELNS_15FloatRoundStyleE2EaEENS1_15EpilogueDefaultEEEEEvvEEEEvNT_6ParamsE)
        /*020c*/ 	.short	0x0210
        /*020e*/ 	.short	0x0470


	//----- nvinfo : EIATTR_SW_WAR
	.align		4
.L_43:
        /*0210*/ 	.byte	0x04, 0x36
        /*0212*/ 	.short	(.L_45 - .L_44)
.L_44:
        /*0214*/ 	.word	0x00000008
.L_45:


//--------------------- .nv.callgraph             --------------------------
	.section	.nv.callgraph,"",@"SHT_CUDA_CALLGRAPH"
	.align	4
	.sectionentsize	8
	.align		4
        /*0000*/ 	.word	0x00000000
	.align		4
        /*0004*/ 	.word	0xffffffff
	.align		4
        /*0008*/ 	.word	index@(_ZN7cutlass13device_kernelINS_4gemm6kernel13GemmUniversalIN4cute5tupleIJiiiiEEENS1_10collective13CollectiveMmaINS1_34MainloopSm90TmaGmmaWarpSpecializedILi2ENS5_IJNS4_1CILi2EEENSA_ILi1EEESC_EEENS1_35KernelTmaWarpSpecializedCooperativeEEENS5_IJNSA_ILi128EEENSA_ILi240EEENSA_ILi256EEEEEEaNS5_IJlSC_lEEEaSK_NS4_8TiledMMAINS4_8MMA_AtomIJNS4_4SM904GMMA26MMA_64x16x32_S32S8S8_SS_TNEEEENS4_6LayoutISD_NS5_IJSC_NSA_ILi0EEESS_EEEEENS5_IJNS4_10UnderscoreESV_SV_EEEEENS4_13SM90_TMA_LOADENS4_14ComposedLayoutINS4_7SwizzleILi3ELi4ELi3EEENS4_18smem_ptr_flag_bitsILi8EEENSR_INS5_IJNSA_ILi8EEESG_EEENS5_IJSG_SC_EEEEEEEvNS4_8identityENS4_23SM90_TMA_LOAD_MULTICASTES18_vS19_EENS_8epilogue10collective6detail29Sm90TmaWarpSpecializedAdapterINS1D_15DefaultEpilogueIaSK_SK_NS1C_6thread17LinearCombinationIaLi1EiiLNS1H_9ScaleType4KindE0ELNS_15FloatRoundStyleE2EaEENS1_15EpilogueDefaultEEEEEvvEEEEvNT_6ParamsE)
	.align		4
        /*000c*/ 	.word	index@(__assertfail)
	.align		4
        /*0010*/ 	.word	0x00000000
	.align		4
        /*0014*/ 	.word	0xfffffffe
	.align		4
        /*0018*/ 	.word	0x00000000
	.align		4
        /*001c*/ 	.word	0xfffffffd
	.align		4
        /*0020*/ 	.word	0x00000000
	.align		4
        /*0024*/ 	.word	0xfffffffc


//--------------------- .nv.constant4             --------------------------
	.section	.nv.constant4,"a",@progbits
	.align	8
	.align		8
.nv.constant4:
        /*0000*/ 	.dword	__assertfail
	.align		8
        /*0008*/ 	.dword	__unnamed_1
	.align		8
        /*0010*/ 	.dword	_ZN39_INTERNAL_33403636_4_k_cu_12d80610_42024cuda3std3__45__cpo5beginE
	.align		8
        /*0018*/ 	.dword	_ZN39_INTERNAL_33403636_4_k_cu_12d80610_42024cuda3std3__45__cpo3endE
	.align		8
        /*0020*/ 	.dword	_ZN39_INTERNAL_33403636_4_k_cu_12d80610_42024cuda3std3__45__cpo6cbeginE
	.align		8
        /*0028*/ 	.dword	_ZN39_INTERNAL_33403636_4_k_cu_12d80610_42024cuda3std3__45__cpo4cendE
	.align		8
        /*0030*/ 	.dword	_ZN39_INTERNAL_33403636_4_k_cu_12d80610_42024cuda3std3__441_GLOBAL__N__33403636_4_k_cu_12d80610_42026ignoreE
	.align		8
        /*0038*/ 	.dword	_ZN39_INTERNAL_33403636_4_k_cu_12d80610_42024cuda3std3__419piecewise_constructE
	.align		8
        /*0040*/ 	.dword	_ZN39_INTERNAL_33403636_4_k_cu_12d80610_42024cuda3std3__48in_placeE
	.align		8
        /*0048*/ 	.dword	_ZN39_INTERNAL_33403636_4_k_cu_12d80610_42024cuda3std6ranges3__45__cpo4swapE
	.align		8
        /*0050*/ 	.dword	_ZN39_INTERNAL_33403636_4_k_cu_12d80610_42024cuda3std6ranges3__45__cpo9iter_moveE
	.align		8
        /*0058*/ 	.dword	_ZN39_INTERNAL_33403636_4_k_cu_12d80610_42024cute7productE
	.align		8
        /*0060*/ 	.dword	_ZN39_INTERNAL_33403636_4_k_cu_12d80610_42024cute1_E
	.align		8
        /*0068*/ 	.dword	$str$22
	.align		8
        /*0070*/ 	.dword	$str$23


//--------------------- .text._ZN7cutlass13device_kernelINS_4gemm6kernel13GemmUniversalIN4cute5tupleIJiiiiEEENS1_10collective13CollectiveMmaINS1_34MainloopSm90TmaGmmaWarpSpecializedILi2ENS5_IJNS4_1CILi2EEENSA_ILi1EEESC_EEENS1_35KernelTmaWarpSpecializedCooperativeEEENS5_IJNSA_ILi128EEENSA_ILi240EEENSA_ILi256EEEEEEaNS5_IJlSC_lEEEaSK_NS4_8TiledMMAINS4_8MMA_AtomIJNS4_4SM904GMMA26MMA_64x16x32_S32S8S8_SS_TNEEEENS4_6LayoutISD_NS5_IJSC_NSA_ILi0EEESS_EEEEENS5_IJNS4_10UnderscoreESV_SV_EEEEENS4_13SM90_TMA_LOADENS4_14ComposedLayoutINS4_7SwizzleILi3ELi4ELi3EEENS4_18smem_ptr_flag_bitsILi8EEENSR_INS5_IJNSA_ILi8EEESG_EEENS5_IJSG_SC_EEEEEEEvNS4_8identityENS4_23SM90_TMA_LOAD_MULTICASTES18_vS19_EENS_8epilogue10collective6detail29Sm90TmaWarpSpecializedAdapterINS1D_15DefaultEpilogueIaSK_SK_NS1C_6thread17LinearCombinationIaLi1EiiLNS1H_9ScaleType4KindE0ELNS_15FloatRoundStyleE2EaEENS1_15EpilogueDefaultEEEEEvvEEEEvNT_6ParamsE --------------------------
	.section	.text._ZN7cutlass13device_kernelINS_4gemm6kernel13GemmUniversalIN4cute5tupleIJiiiiEEENS1_10collective13CollectiveMmaINS1_34MainloopSm90TmaGmmaWarpSpecializedILi2ENS5_IJNS4_1CILi2EEENSA_ILi1EEESC_EEENS1_35KernelTmaWarpSpecializedCooperativeEEENS5_IJNSA_ILi128EEENSA_ILi240EEENSA_ILi256EEEEEEaNS5_IJlSC_lEEEaSK_NS4_8TiledMMAINS4_8MMA_AtomIJNS4_4SM904GMMA26MMA_64x16x32_S32S8S8_SS_TNEEEENS4_6LayoutISD_NS5_IJSC_NSA_ILi0EEESS_EEEEENS5_IJNS4_10UnderscoreESV_SV_EEEEENS4_13SM90_TMA_LOADENS4_14ComposedLayoutINS4_7SwizzleILi3ELi4ELi3EEENS4_18smem_ptr_flag_bitsILi8EEENSR_INS5_IJNSA_ILi8EEESG_EEENS5_IJSG_SC_EEEEEEEvNS4_8identityENS4_23SM90_TMA_LOAD_MULTICASTES18_vS19_EENS_8epilogue10collective6detail29Sm90TmaWarpSpecializedAdapterINS1D_15DefaultEpilogueIaSK_SK_NS1C_6thread17LinearCombinationIaLi1EiiLNS1H_9ScaleType4KindE0ELNS_15FloatRoundStyleE2EaEENS1_15EpilogueDefaultEEEEEvvEEEEvNT_6ParamsE,"ax",@progbits
	.align	128
.text._ZN7cutlass13device_kernelINS_4gemm6kernel13GemmUniversalIN4cute5tupleIJiiiiEEENS1_10collective13CollectiveMmaINS1_34MainloopSm90TmaGmmaWarpSpecializedILi2ENS5_IJNS4_1CILi2EEENSA_ILi1EEESC_EEENS1_35KernelTmaWarpSpecializedCooperativeEEENS5_IJNSA_ILi128EEENSA_ILi240EEENSA_ILi256EEEEEEaNS5_IJlSC_lEEEaSK_NS4_8TiledMMAINS4_8MMA_AtomIJNS4_4SM904GMMA26MMA_64x16x32_S32S8S8_SS_TNEEEENS4_6LayoutISD_NS5_IJSC_NSA_ILi0EEESS_EEEEENS5_IJNS4_10UnderscoreESV_SV_EEEEENS4_13SM90_TMA_LOADENS4_14ComposedLayoutINS4_7SwizzleILi3ELi4ELi3EEENS4_18smem_ptr_flag_bitsILi8EEENSR_INS5_IJNSA_ILi8EEESG_EEENS5_IJSG_SC_EEEEEEEvNS4_8identityENS4_23SM90_TMA_LOAD_MULTICASTES18_vS19_EENS_8epilogue10collective6detail29Sm90TmaWarpSpecializedAdapterINS1D_15DefaultEpilogueIaSK_SK_NS1C_6thread17LinearCombinationIaLi1EiiLNS1H_9ScaleType4KindE0ELNS_15FloatRoundStyleE2EaEENS1_15EpilogueDefaultEEEEEvvEEEEvNT_6ParamsE:
        .type           _ZN7cutlass13device_kernelINS_4gemm6kernel13GemmUniversalIN4cute5tupleIJiiiiEEENS1_10collective13CollectiveMmaINS1_34MainloopSm90TmaGmmaWarpSpecializedILi2ENS5_IJNS4_1CILi2EEENSA_ILi1EEESC_EEENS1_35KernelTmaWarpSpecializedCooperativeEEENS5_IJNSA_ILi128EEENSA_ILi240EEENSA_ILi256EEEEEEaNS5_IJlSC_lEEEaSK_NS4_8TiledMMAINS4_8MMA_AtomIJNS4_4SM904GMMA26MMA_64x16x32_S32S8S8_SS_TNEEEENS4_6LayoutISD_NS5_IJSC_NSA_ILi0EEESS_EEEEENS5_IJNS4_10UnderscoreESV_SV_EEEEENS4_13SM90_TMA_LOADENS4_14ComposedLayoutINS4_7SwizzleILi3ELi4ELi3EEENS4_18smem_ptr_flag_bitsILi8EEENSR_INS5_IJNSA_ILi8EEESG_EEENS5_IJSG_SC_EEEEEEEvNS4_8identityENS4_23SM90_TMA_LOAD_MULTICASTES18_vS19_EENS_8epilogue10collective6detail29Sm90TmaWarpSpecializedAdapterINS1D_15DefaultEpilogueIaSK_SK_NS1C_6thread17LinearCombinationIaLi1EiiLNS1H_9ScaleType4KindE0ELNS_15FloatRoundStyleE2EaEENS1_15EpilogueDefaultEEEEEvvEEEEvNT_6ParamsE,@function
        .size           _ZN7cutlass13device_kernelINS_4gemm6kernel13GemmUniversalIN4cute5tupleIJiiiiEEENS1_10collective13CollectiveMmaINS1_34MainloopSm90TmaGmmaWarpSpecializedILi2ENS5_IJNS4_1CILi2EEENSA_ILi1EEESC_EEENS1_35KernelTmaWarpSpecializedCooperativeEEENS5_IJNSA_ILi128EEENSA_ILi240EEENSA_ILi256EEEEEEaNS5_IJlSC_lEEEaSK_NS4_8TiledMMAINS4_8MMA_AtomIJNS4_4SM904GMMA26MMA_64x16x32_S32S8S8_SS_TNEEEENS4_6LayoutISD_NS5_IJSC_NSA_ILi0EEESS_EEEEENS5_IJNS4_10UnderscoreESV_SV_EEEEENS4_13SM90_TMA_LOADENS4_14ComposedLayoutINS4_7SwizzleILi3ELi4ELi3EEENS4_18smem_ptr_flag_bitsILi8EEENSR_INS5_IJNSA_ILi8EEESG_EEENS5_IJSG_SC_EEEEEEEvNS4_8identityENS4_23SM90_TMA_LOAD_MULTICASTES18_vS19_EENS_8epilogue10collective6detail29Sm90TmaWarpSpecializedAdapterINS1D_15DefaultEpilogueIaSK_SK_NS1C_6thread17LinearCombinationIaLi1EiiLNS1H_9ScaleType4KindE0ELNS_15FloatRoundStyleE2EaEENS1_15EpilogueDefaultEEEEEvvEEEEvNT_6ParamsE,(.L_x_309 - _ZN7cutlass13device_kernelINS_4gemm6kernel13GemmUniversalIN4cute5tupleIJiiiiEEENS1_10collective13CollectiveMmaINS1_34MainloopSm90TmaGmmaWarpSpecializedILi2ENS5_IJNS4_1CILi2EEENSA_ILi1EEESC_EEENS1_35KernelTmaWarpSpecializedCooperativeEEENS5_IJNSA_ILi128EEENSA_ILi240EEENSA_ILi256EEEEEEaNS5_IJlSC_lEEEaSK_NS4_8TiledMMAINS4_8MMA_AtomIJNS4_4SM904GMMA26MMA_64x16x32_S32S8S8_SS_TNEEEENS4_6LayoutISD_NS5_IJSC_NSA_ILi0EEESS_EEEEENS5_IJNS4_10UnderscoreESV_SV_EEEEENS4_13SM90_TMA_LOADENS4_14ComposedLayoutINS4_7SwizzleILi3ELi4ELi3EEENS4_18smem_ptr_flag_bitsILi8EEENSR_INS5_IJNSA_ILi8EEESG_EEENS5_IJSG_SC_EEEEEEEvNS4_8identityENS4_23SM90_TMA_LOAD_MULTICASTES18_vS19_EENS_8epilogue10collective6detail29Sm90TmaWarpSpecializedAdapterINS1D_15DefaultEpilogueIaSK_SK_NS1C_6thread17LinearCombinationIaLi1EiiLNS1H_9ScaleType4KindE0ELNS_15FloatRoundStyleE2EaEENS1_15EpilogueDefaultEEEEEvvEEEEvNT_6ParamsE)
        .other          _ZN7cutlass13device_kernelINS_4gemm6kernel13GemmUniversalIN4cute5tupleIJiiiiEEENS1_10collective13CollectiveMmaINS1_34MainloopSm90TmaGmmaWarpSpecializedILi2ENS5_IJNS4_1CILi2EEENSA_ILi1EEESC_EEENS1_35KernelTmaWarpSpecializedCooperativeEEENS5_IJNSA_ILi128EEENSA_ILi240EEENSA_ILi256EEEEEEaNS5_IJlSC_lEEEaSK_NS4_8TiledMMAINS4_8MMA_AtomIJNS4_4SM904GMMA26MMA_64x16x32_S32S8S8_SS_TNEEEENS4_6LayoutISD_NS5_IJSC_NSA_ILi0EEESS_EEEEENS5_IJNS4_10UnderscoreESV_SV_EEEEENS4_13SM90_TMA_LOADENS4_14ComposedLayoutINS4_7SwizzleILi3ELi4ELi3EEENS4_18smem_ptr_flag_bitsILi8EEENSR_INS5_IJNSA_ILi8EEESG_EEENS5_IJSG_SC_EEEEEEEvNS4_8identityENS4_23SM90_TMA_LOAD_MULTICASTES18_vS19_EENS_8epilogue10collective6detail29Sm90TmaWarpSpecializedAdapterINS1D_15DefaultEpilogueIaSK_SK_NS1C_6thread17LinearCombinationIaLi1EiiLNS1H_9ScaleType4KindE0ELNS_15FloatRoundStyleE2EaEENS1_15EpilogueDefaultEEEEEvvEEEEvNT_6ParamsE,@"STO_CUDA_ENTRY STV_DEFAULT"
_ZN7cutlass13device_kernelINS_4gemm6kernel13GemmUniversalIN4cute5tupleIJiiiiEEENS1_10collective13CollectiveMmaINS1_34MainloopSm90TmaGmmaWarpSpecializedILi2ENS5_IJNS4_1CILi2EEENSA_ILi1EEESC_EEENS1_35KernelTmaWarpSpecializedCooperativeEEENS5_IJNSA_ILi128EEENSA_ILi240EEENSA_ILi256EEEEEEaNS5_IJlSC_lEEEaSK_NS4_8TiledMMAINS4_8MMA_AtomIJNS4_4SM904GMMA26MMA_64x16x32_S32S8S8_SS_TNEEEENS4_6LayoutISD_NS5_IJSC_NSA_ILi0EEESS_EEEEENS5_IJNS4_10UnderscoreESV_SV_EEEEENS4_13SM90_TMA_LOADENS4_14ComposedLayoutINS4_7SwizzleILi3ELi4ELi3EEENS4_18smem_ptr_flag_bitsILi8EEENSR_INS5_IJNSA_ILi8EEESG_EEENS5_IJSG_SC_EEEEEEEvNS4_8identityENS4_23SM90_TMA_LOAD_MULTICASTES18_vS19_EENS_8epilogue10collective6detail29Sm90TmaWarpSpecializedAdapterINS1D_15DefaultEpilogueIaSK_SK_NS1C_6thread17LinearCombinationIaLi1EiiLNS1H_9ScaleType4KindE0ELNS_15FloatRoundStyleE2EaEENS1_15EpilogueDefaultEEEEEvvEEEEvNT_6ParamsE:
[----:B------:R-:W0:Y:S01]  /*0000*/  LDC R1, c[0x0][0x28] ;  /* 0x00000a00ff017b82 */ /* 0x000e220000000800 */
[----:B------:R-:W1:Y:S01]  /*0010*/  S2R R18, SR_TID.X ;  /* 0x0000000000127919 */ /* 0x000e620000002100 */
[----:B------:R-:W-:Y:S01]  /*0020*/  ELECT P0, URZ, PT ;  /* 0x00000000003f782f */ /* 0x000fe20003800000 */
[----:B------:R-:W-:Y:S01]  /*0030*/  BSSY B0, `(.L_x_0) ;  /* 0x000000f000007945 */ /* 0x000fe20003800000 */
[--C-:B-1----:R-:W-:Y:S02]  /*0040*/  SHF.R.U32.HI R0, RZ, 0x5, R18.reuse ;  /* 0x00000005ff007819 */ /* 0x102fe40000011612 */
[----:B------:R-:W-:-:S03]  /*0050*/  SHF.R.U32.HI R3, RZ, 0x7, R18 ;  /* 0x00000007ff037819 */ /* 0x000fc60000011612 */
[----:B------:R-:W1:Y:S04]  /*0060*/  SHFL.IDX PT, R2, R0, RZ, 0x1f ;  /* 0x00001fff00027589 */ /* 0x000e6800000e0000 */
[----:B------:R2:W3:Y:S01]  /*0070*/  SHFL.IDX PT, R5, R3, RZ, 0x1f ;  /* 0x00001fff03057589 */ /* 0x0004e200000e0000 */
[----:B-1----:R-:W-:-:S13]  /*0080*/  ISETP.NE.OR P0, PT, R2, RZ, !P0 ;  /* 0x000000ff0200720c */ /* 0x002fda0004705670 */
[----:B0-23--:R-:W-:Y:S05]  /*0090*/  @P0 BRA `(.L_x_1) ;  /* 0x0000000000200947 */ /* 0x00dfea0003800000 */
[----:B------:R-:W-:Y:S02]  /*00a0*/  ULDC.64 UR4, c[0x0][0x198] ;  /* 0x0000660000047ab9 */ /* 0x000fe40000000a00 */
[----:B------:R-:W-:Y:S02]  /*00b0*/  UIADD3 UR6, UP0, UR4, 0xf0, URZ ;  /* 0x000000f004067890 */ /* 0x000fe4000ff1e03f */
[----:B------:R-:W-:Y:S02]  /*00c0*/  UIADD3 UR4, UP1, UR4, 0x1f0, URZ ;  /* 0x000001f004047890 */ /* 0x000fe4000ff3e03f */
[----:B------:R-:W-:Y:S02]  /*00d0*/  UIADD3.X UR7, URZ, UR5, URZ, UP0, !UPT ;  /* 0x000000053f077290 */ /* 0x000fe400087fe43f */
[----:B------:R-:W-:-:S07]  /*00e0*/  UIADD3.X UR5, URZ, UR5, URZ, UP1, !UPT ;  /* 0x000000053f057290 */ /* 0x000fce0008ffe43f */
[----:B------:R0:W-:Y:S02]  /*00f0*/  UTMACCTL.PF [UR6] ;  /* 0x00000000060079b9 */ /* 0x0001e40008040000 */
[----:B------:R0:W-:Y:S02]  /*0100*/  UTMACCTL.PF [UR4] ;  /* 0x00000000040079b9 */ /* 0x0001e40008040000 */
[----:B0-----:R-:W-:Y:S01]  /*0110*/  NOP ;  /* 0x0000000000007918 */ /* 0x001fe20000000000 */
.L_x_1:
[----:B------:R-:W-:Y:S05]  /*0120*/  BSYNC B0 ;  /* 0x0000000000007941 */ /* 0x000fea0003800000 */
.L_x_0:
[----:B------:R-:W0:Y:S02]  /*0130*/  SHFL.IDX PT, R3, R0, RZ, 0x1f ;  /* 0x00001fff00037589 */ /* 0x000e2400000e0000 */
[----:B0-----:R-:W-:-:S13]  /*0140*/  ISETP.NE.AND P0, PT, R3, RZ, PT ;  /* 0x000000ff0300720c */ /* 0x001fda0003f05270 */
[----:B------:R-:W-:Y:S05]  /*0150*/  @P0 BRA `(.L_x_2) ;  /* 0x0000000000480947 */ /* 0x000fea0003800000 */
[----:B------:R-:W0:Y:S01]  /*0160*/  S2UR UR8, SR_CgaCtaId ;  /* 0x00000000000879c3 */ /* 0x000e220000008800 */
[----:B------:R-:W-:Y:S01]  /*0170*/  UMOV UR4, 0x400 ;  /* 0x0000040000047882 */ /* 0x000fe20000000000 */
[----:B------:R-:W-:Y:S01]  /*0180*/  UMOV UR5, 0x1 ;  /* 0x0000000100057882 */ /* 0x000fe20000000000 */
[----:B------:R-:W-:Y:S01]  /*0190*/  UMOV UR6, 0x4 ;  /* 0x0000000400067882 */ /* 0x000fe20000000000 */
[----:B------:R-:W-:Y:S01]  /*01a0*/  ELECT P0, URZ, PT ;  /* 0x00000000003f782f */ /* 0x000fe20003800000 */
[----:B------:R-:W-:-:S04]  /*01b0*/  UIADD3 UR6, -UR6, 0x100000, URZ ;  /* 0x0010000006067890 */ /* 0x000fc8000fffe13f */
[----:B------:R-:W-:Y:S02]  /*01c0*/  USHF.L.U32 UR7, UR6, 0xb, URZ ;  /* 0x0000000b06077899 */ /* 0x000fe4000800063f */
[----:B------:R-:W-:Y:S02]  /*01d0*/  USHF.L.U32 UR6, UR6, 0x1, URZ ;  /* 0x0000000106067899 */ /* 0x000fe4000800063f */
[----:B0-----:R-:W-:Y:S02]  /*01e0*/  ULEA UR8, UR8, UR4, 0x18 ;  /* 0x0000000408087291 */ /* 0x001fe4000f8ec03f */
[----:B------:R-:W-:-:S04]  /*01f0*/  UIADD3 UR4, -UR5, 0x100000, URZ ;  /* 0x0010000005047890 */ /* 0x000fc8000fffe13f */
[----:B------:R-:W-:Y:S02]  /*0200*/  USHF.L.U32 UR5, UR4, 0xb, URZ ;  /* 0x0000000b04057899 */ /* 0x000fe4000800063f */
[----:B------:R-:W-:Y:S01]  /*0210*/  USHF.L.U32 UR4, UR4, 0x1, URZ ;  /* 0x0000000104047899 */ /* 0x000fe2000800063f */
[----:B------:R-:W0:Y:S11]  /*0220*/  FENCE.VIEW.ASYNC.S ;  /* 0x00000000000073c6 */ /* 0x000e360000000000 */
[----:B0-----:R0:W1:Y:S01]  /*0230*/  SYNCS.EXCH.64 URZ, [UR8], UR4 ;  /* 0x00000004083f75b2 */ /* 0x0010620008000100 */
[----:B------:R0:W2:Y:S01]  /*0240*/  SYNCS.EXCH.64 URZ, [UR8+0x10], UR6 ;  /* 0x00001006083f75b2 */ /* 0x0000a20008000100 */
[----:B------:R0:W3:Y:S01]  /*0250*/  SYNCS.EXCH.64 URZ, [UR8+0x8], UR4 ;  /* 0x00000804083f75b2 */ /* 0x0000e20008000100 */
[----:B------:R0:W4:Y:S01]  /*0260*/  SYNCS.EXCH.64 URZ, [UR8+0x18], UR6 ;  /* 0x00001806083f75b2 */ /* 0x0001220008000100 */
[----:B------:R-:W-:Y:S01]  /*0270*/  NOP ;  /* 0x0000000000007918 */ /* 0x000fe20000000000 */
.L_x_2:
[----:B------:R-:W-:Y:S01]  /*0280*/  SHF.R.S32.HI R7, RZ, 0x1f, R18 ;  /* 0x0000001fff077819 */ /* 0x000fe20000011412 */
[----:B------:R-:W5:Y:S01]  /*0290*/  SHFL.IDX PT, R0, R0, RZ, 0x1f ;  /* 0x00001fff00007589 */ /* 0x000f6200000e0000 */
[----:B0-----:R-:W0:Y:S01]  /*02a0*/  S2UR UR8, SR_CTAID.X ;  /* 0x00000000000879c3 */ /* 0x001e220000002500 */
[----:B------:R-:W-:Y:S02]  /*02b0*/  ELECT P0, URZ, PT ;  /* 0x00000000003f782f */ /* 0x000fe40003800000 */
[----:B------:R-:W-:Y:S01]  /*02c0*/  LEA.HI R7, R7, R18, RZ, 0x7 ;  /* 0x0000001207077211 */ /* 0x000fe200078f38ff */
[----:B------:R-:W1:Y:S01]  /*02d0*/  S2R R4, SR_CTAID.Y ;  /* 0x0000000000047919 */ /* 0x000e620000002600 */
[----:B------:R-:W-:Y:S01]  /*02e0*/  SHF.R.S32.HI R8, RZ, 0x1f, R3 ;  /* 0x0000001fff087819 */ /* 0x000fe20000011403 */
[----:B------:R-:W-:Y:S01]  /*02f0*/  ULDC UR4, c[0x0][0x150] ;  /* 0x0000540000047ab9 */ /* 0x000fe20000000800 */
[----:B------:R-:W-:Y:S01]  /*0300*/  LOP3.LUT R7, R7, 0xffffff80, RZ, 0xc0, !PT ;  /* 0xffffff8007077812 */ /* 0x000fe200078ec0ff */
[----:B------:R-:W-:Y:S01]  /*0310*/  NOP ;  /* 0x0000000000007918 */ /* 0x000fe20000000000 */
[----:B------:R-:W-:Y:S01]  /*0320*/  LEA.HI R8, R8, R3, RZ, 0x2 ;  /* 0x0000000308087211 */ /* 0x000fe200078f10ff */
[----:B------:R-:W2:Y:S01]  /*0330*/  LDC R10, c[0x0][0x144] ;  /* 0x00005100ff0a7b82 */ /* 0x000ea20000000800 */
[----:B------:R-:W-:Y:S01]  /*0340*/  NOP ;  /* 0x0000000000007918 */ /* 0x000fe20000000000 */
[----:B------:R-:W-:Y:S01]  /*0350*/  IMAD.IADD R6, R18, 0x1, -R7 ;  /* 0x0000000112067824 */ /* 0x000fe200078e0a07 */
[----:B------:R-:W-:Y:S01]  /*0360*/  LOP3.LUT R8, R8, 0x3ffffffc, RZ, 0xc0, !PT ;  /* 0x3ffffffc08087812 */ /* 0x000fe200078ec0ff */
[----:B------:R-:W-:Y:S01]  /*0370*/  IMAD.MOV.U32 R22, RZ, RZ, 0x1 ;  /* 0x00000001ff167424 */ /* 0x000fe200078e00ff */
[----:B------:R-:W-:-:S02]  /*0380*/  ISETP.NE.AND P3, PT, R5, RZ, PT ;  /* 0x000000ff0500720c */ /* 0x000fc40003f65270 */
[----:B------:R-:W-:Y:S01]  /*0390*/  SHF.R.S32.HI R7, RZ, 0x1f, R6 ;  /* 0x0000001fff077819 */ /* 0x000fe20000011406 */
[----:B------:R-:W-:Y:S01]  /*03a0*/  IMAD.IADD R8, R3, 0x1, -R8 ;  /* 0x0000000103087824 */ /* 0x000fe200078e0a08 */
[----:B------:R-:W3:Y:S02]  /*03b0*/  LDC R13, c[0x0][0x140] ;  /* 0x00005000ff0d7b82 */ /* 0x000ee40000000800 */
[----:B------:R-:W-:Y:S02]  /*03c0*/  LEA.HI R7, R7, R6, RZ, 0x3 ;  /* 0x0000000607077211 */ /* 0x000fe400078f18ff */
[----:B-----5:R-:W-:Y:S02]  /*03d0*/  ISETP.NE.OR P0, PT, R0, RZ, !P0 ;  /* 0x000000ff0000720c */ /* 0x020fe40004705670 */
[--C-:B------:R-:W-:Y:S02]  /*03e0*/  SHF.R.S32.HI R0, RZ, 0x3, R7.reuse ;  /* 0x00000003ff007819 */ /* 0x100fe40000011407 */
[----:B------:R-:W-:-:S02]  /*03f0*/  SHF.R.S32.HI R7, RZ, 0x1f, R7 ;  /* 0x0000001fff077819 */ /* 0x000fc40000011407 */
[----:B0-----:R-:W-:Y:S02]  /*0400*/  I2FP.F32.U32 R9, UR8 ;  /* 0x0000000800097c45 */ /* 0x001fe40008201000 */
[----:B------:R-:W-:-:S03]  /*0410*/  LEA.HI R7, R7, R0, RZ, 0x2 ;  /* 0x0000000007077211 */ /* 0x000fc600078f10ff */
[----:B------:R-:W-:Y:S01]  /*0420*/  FMUL R9, R9, UR4 ;  /* 0x0000000409097c20 */ /* 0x000fe20008400000 */
[----:B------:R-:W-:Y:S01]  /*0430*/  LOP3.LUT R7, R7, 0xfffffffc, RZ, 0xc0, !PT ;  /* 0xfffffffc07077812 */ /* 0x000fe200078ec0ff */
[----:B------:R-:W-:Y:S01]  /*0440*/  VOTEU.ALL UP0, P0 ;  /* 0x00000000003f7886 */ /* 0x000fe20000000000 */
[----:B-1----:R-:W-:Y:S01]  /*0450*/  I2FP.F32.U32 R3, R4 ;  /* 0x0000000400037245 */ /* 0x002fe20000201000 */
[----:B------:R-:W-:Y:S01]  /*0460*/  ULDC UR4, c[0x0][0x154] ;  /* 0x0000550000047ab9 */ /* 0x000fe20000000800 */
[----:B------:R-:W-:Y:S01]  /*0470*/  VOTEU.ALL UP1, P0 ;  /* 0x00000000003f7886 */ /* 0x000fe20000020000 */
[----:B------:R-:W0:Y:S01]  /*0480*/  F2I.U32.TRUNC.NTZ R9, R9 ;  /* 0x0000000900097305 */ /* 0x000e22000020f000 */
[----:B------:R-:W-:Y:S01]  /*0490*/  IMAD.IADD R7, R0, 0x1, -R7 ;  /* 0x0000000100077824 */ /* 0x000fe200078e0a07 */
[----:B------:R-:W1:Y:S01]  /*04a0*/  @!UP0 S2UR UR7, SR_CgaCtaId ;  /* 0x00000000000789c3 */ /* 0x000e620000008800 */
[----:B------:R-:W-:Y:S01]  /*04b0*/  FMUL R12, R3, UR4 ;  /* 0x00000004030c7c20 */ /* 0x000fe20008400000 */
[----:B------:R-:W-:Y:S01]  /*04c0*/  UMOV UR4, 0x20 ;  /* 0x0000002000047882 */ /* 0x000fe20000000000 */
[----:B------:R-:W-:Y:S01]  /*04d0*/  IMAD R8, R8, 0x4, R7 ;  /* 0x0000000408087824 */ /* 0x000fe200078e0207 */
[----:B------:R-:W-:Y:S01]  /*04e0*/  @!UP0 UMOV UR6, 0x400 ;  /* 0x0000040000068882 */ /* 0x000fe20000000000 */
[----:B------:R-:W-:-:S04]  /*04f0*/  @!UP0 UIADD3 UR4, -UR4, 0x100000, URZ ;  /* 0x0010000004048890 */ /* 0x000fc8000fffe13f */
[----:B------:R-:W-:Y:S02]  /*0500*/  @!UP0 USHF.L.U32 UR5, UR4, 0xb, URZ ;  /* 0x0000000b04058899 */ /* 0x000fe4000800063f */
[----:B------:R-:W-:Y:S01]  /*0510*/  @!UP0 USHF.L.U32 UR4, UR4, 0x1, URZ ;  /* 0x0000000104048899 */ /* 0x000fe2000800063f */
[----:B---3--:R-:W-:Y:S01]  /*0520*/  ISETP.EQ.U32.AND P2, PT, R13, 0x1, PT ;  /* 0x000000010d00780c */ /* 0x008fe20003f42070 */
[----:B------:R-:W3:Y:S01]  /*0530*/  F2I.U32.TRUNC.NTZ R12, R12 ;  /* 0x0000000c000c7305 */ /* 0x000ee2000020f000 */
[C---:B------:R-:W-:Y:S01]  /*0540*/  LEA.HI R0, R8.reuse, R8, RZ, 0x1 ;  /* 0x0000000808007211 */ /* 0x040fe200078f08ff */
[----:B------:R-:W5:Y:S01]  /*0550*/  LDC R7, c[0x0][0x148] ;  /* 0x00005200ff077b82 */ /* 0x000f620000000800 */
[----:B------:R-:W-:Y:S02]  /*0560*/  IMAD.SHL.U32 R23, R8, 0x4, RZ ;  /* 0x0000000408177824 */ /* 0x000fe400078e00ff */
[----:B------:R-:W-:Y:S01]  /*0570*/  LOP3.LUT R11, R0, 0xfffffffe, RZ, 0xc0, !PT ;  /* 0xfffffffe000b7812 */ /* 0x000fe200078ec0ff */
[----:B0-----:R-:W-:Y:S01]  /*0580*/  IMAD.MOV R15, RZ, RZ, -R9 ;  /* 0x000000ffff0f7224 */ /* 0x001fe200078e0a09 */
[----:B------:R-:W-:-:S02]  /*0590*/  SHF.R.S32.HI R9, RZ, 0x1f, R2 ;  /* 0x0000001fff097819 */ /* 0x000fc40000011402 */
[----:B------:R-:W-:Y:S01]  /*05a0*/  LOP3.LUT R23, R8, 0xc, R23, 0x78, !PT ;  /* 0x0000000c08177812 */ /* 0x000fe200078e7817 */
[----:B--2---:R-:W-:Y:S01]  /*05b0*/  IMAD R3, R10, R15, UR8 ;  /* 0x000000080a037e24 */ /* 0x004fe2000f8e020f */
[----:B------:R-:W-:Y:S01]  /*05c0*/  LEA.HI R9, R9, R2, RZ, 0x2 ;  /* 0x0000000209097211 */ /* 0x000fe200078f10ff */
[----:B------:R-:W-:-:S03]  /*05d0*/  IMAD.IADD R0, R8, 0x1, -R11 ;  /* 0x0000000108007824 */ /* 0x000fc600078e0a0b */
[----:B------:R-:W-:Y:S01]  /*05e0*/  LOP3.LUT R9, R9, 0xfffffffc, RZ, 0xc0, !PT ;  /* 0xfffffffc09097812 */ /* 0x000fe200078ec0ff */
[----:B---3--:R-:W-:Y:S01]  /*05f0*/  IMAD.MOV R24, RZ, RZ, -R12 ;  /* 0x000000ffff187224 */ /* 0x008fe200078e0a0c */
[----:B------:R-:W-:Y:S01]  /*0600*/  ISETP.NE.AND P4, PT, R0, R3, PT ;  /* 0x000000030000720c */ /* 0x000fe20003f85270 */
[----:B-1----:R-:W-:Y:S02]  /*0610*/  @!UP0 ULEA UR6, UR7, UR6, 0x18 ;  /* 0x0000000607068291 */ /* 0x002fe4000f8ec03f */
[----:B------:R-:W-:Y:S01]  /*0620*/  IMAD.IADD R0, R2, 0x1, -R9 ;  /* 0x0000000102007824 */ /* 0x000fe200078e0a09 */
[----:B------:R-:W-:Y:S01]  /*0630*/  VOTEU.ALL UP0, P0 ;  /* 0x00000000003f7886 */ /* 0x000fe20000000000 */
[----:B------:R-:W-:Y:S01]  /*0640*/  LOP3.LUT P0, RZ, R6, 0x7, RZ, 0xc0, !PT ;  /* 0x0000000706ff7812 */ /* 0x000fe2000780c0ff */
[----:B------:R-:W-:Y:S02]  /*0650*/  VIADD R6, R5, 0xffffffff ;  /* 0xffffffff05067836 */ /* 0x000fe40000000000 */
[----:B------:R-:W-:Y:S01]  /*0660*/  ISETP.NE.AND P1, PT, R0, 0x3, PT ;  /* 0x000000030000780c */ /* 0x000fe20003f25270 */
[----:B-----5:R-:W-:Y:S01]  /*0670*/  IMAD R9, R7, R24, R4 ;  /* 0x0000001807097224 */ /* 0x020fe200078e0204 */
[----:B------:R-:W-:-:S02]  /*0680*/  ISETP.LT.U32.AND P0, PT, R23, 0x2, !P0 ;  /* 0x000000021700780c */ /* 0x000fc40004701070 */
[----:B------:R-:W-:Y:S01]  /*0690*/  ISETP.EQ.OR P1, PT, R0, RZ, !P1 ;  /* 0x000000ff0000720c */ /* 0x000fe20004f22670 */
[----:B------:R-:W0:Y:S02]  /*06a0*/  FENCE.VIEW.ASYNC.S ;  /* 0x00000000000073c6 */ /* 0x000e240000000000 */
[----:B0-----:R0:W1:Y:S01]  /*06b0*/  @!UP0 SYNCS.EXCH.64 URZ, [UR6+0x30], UR4 ;  /* 0x00003004063f85b2 */ /* 0x0010620008000100 */
[----:B------:R-:W-:Y:S02]  /*06c0*/  @P4 LEA.HI R2, R23, R23, RZ, 0x1 ;  /* 0x0000001717024211 */ /* 0x000fe400078f08ff */
[----:B------:R-:W-:Y:S02]  /*06d0*/  ISETP.EQ.AND P1, PT, R5, RZ, P1 ;  /* 0x000000ff0500720c */ /* 0x000fe40000f22270 */
[----:B------:R-:W-:Y:S02]  /*06e0*/  @P4 SHF.R.S32.HI R2, RZ, 0x1, R2 ;  /* 0x00000001ff024819 */ /* 0x000fe40000011402 */
[----:B------:R-:W-:-:S02]  /*06f0*/  ISETP.GE.U32.AND P6, PT, R6, 0x2, PT ;  /* 0x000000020600780c */ /* 0x000fc40003fc6070 */
[----:B------:R-:W-:Y:S02]  /*0700*/  @P4 ISETP.NE.AND P5, PT, R2, R9, PT ;  /* 0x000000090200420c */ /* 0x000fe40003fa5270 */
[----:B------:R-:W-:Y:S02]  /*0710*/  SEL R9, RZ, 0x1, !P0 ;  /* 0x00000001ff097807 */ /* 0x000fe40004000000 */
[----:B------:R-:W-:Y:S02]  /*0720*/  @P4 SEL R22, RZ, 0x1, P5 ;  /* 0x00000001ff164807 */ /* 0x000fe40002800000 */
[----:B------:R-:W-:Y:S01]  /*0730*/  SEL R19, RZ, 0x1, !P1 ;  /* 0x00000001ff137807 */ /* 0x000fe20004800000 */
[----:B------:R0:W2:Y:S01]  /*0740*/  @!UP1 SYNCS.EXCH.64 URZ, [UR6+0x38], UR4 ;  /* 0x00003804063f95b2 */ /* 0x0000a20008000100 */
[----:B------:R-:W-:Y:S01]  /*0750*/  LOP3.LUT R22, R22, R9, RZ, 0xc0, !PT ;  /* 0x0000000916167212 */ /* 0x000fe200078ec0ff */
[----:B------:R-:W-:Y:S01]  /*0760*/  NOP ;  /* 0x0000000000007918 */ /* 0x000fe20000000000 */
[----:B------:R-:W-:Y:S01]  /*0770*/  SEL R19, R19, 0x2, P6 ;  /* 0x0000000213137807 */ /* 0x000fe20003000000 */
[----:B------:R-:W-:Y:S06]  /*0780*/  @!P2 BRA `(.L_x_3) ;  /* 0x000000000008a947 */ /* 0x000fec0003800000 */
[----:B-12-4-:R-:W-:Y:S01]  /*0790*/  UCGABAR_ARV ;  /* 0x00000000000079c7 */ /* 0x016fe20008000000 */
[----:B------:R-:W-:Y:S05]  /*07a0*/  BRA `(.L_x_4) ;  /* 0x0000000000047947 */ /* 0x000fea0003800000 */
.L_x_3:
[----:B-12-4-:R-:W-:Y:S01]  /*07b0*/  NOP ;  /* 0x0000000000007918 */ /* 0x016fe20000000000 */
.L_x_4:
[----:B------:R-:W1:Y:S01]  /*07c0*/  LDC R2, c[0x0][0x65c] ;  /* 0x00019700ff027b82 */ /* 0x000e620000000800 */
[----:B------:R-:W-:Y:S02]  /*07d0*/  IMAD.U32 R8, RZ, RZ, UR8 ;  /* 0x00000008ff087e24 */ /* 0x000fe4000f8e00ff */
[----:B------:R-:W-:Y:S01]  /*07e0*/  IMAD.MOV.U32 R9, RZ, RZ, RZ ;  /* 0x000000ffff097224 */ /* 0x000fe200078e00ff */
[----:B-1----:R-:W-:-:S04]  /*07f0*/  ISETP.NE.AND P1, PT, R2, 0x1, PT ;  /* 0x000000010200780c */ /* 0x002fc80003f25270 */
[----:B------:R-:W-:-:S09]  /*0800*/  P2R R5, PR, RZ, 0x2 ;  /* 0x00000002ff057803 */ /* 0x000fd20000000000 */
[----:B------:R-:W1:Y:S01]  /*0810*/  @P1 LDC R17, c[0x0][0x10] ;  /* 0x00000400ff111b82 */ /* 0x000e620000000800 */
[----:B------:R-:W-:Y:S02]  /*0820*/  @P1 IMAD.MOV.U32 R5, RZ, RZ, RZ ;  /* 0x000000ffff051224 */ /* 0x000fe400078e00ff */
[----:B------:R-:W-:-:S05]  /*0830*/  @P1 IMAD.MOV.U32 R13, RZ, RZ, RZ ;  /* 0x000000ffff0d1224 */ /* 0x000fca00078e00ff */
[----:B------:R-:W2:Y:S01]  /*0840*/  @!P1 LDC R11, c[0x0][0xc] ;  /* 0x00000300ff0b9b82 */ /* 0x000ea20000000800 */
[----:B-1----:R-:W-:-:S04]  /*0850*/  @P1 IMAD.WIDE.U32 R16, R17, UR8, R4 ;  /* 0x0000000811101c25 */ /* 0x002fc8000f8e0004 */
[----:B------:R-:W-:Y:S02]  /*0860*/  @P1 IMAD.IADD R17, R17, 0x1, R13 ;  /* 0x0000000111111824 */ /* 0x000fe400078e020d */
[----:B--2---:R-:W-:-:S04]  /*0870*/  @!P1 IMAD.WIDE.U32 R8, R4, R11, R8 ;  /* 0x0000000b04089225 */ /* 0x004fc800078e0008 */
[----:B------:R-:W-:Y:S02]  /*0880*/  @!P1 IMAD.MOV.U32 R16, RZ, RZ, R8 ;  /* 0x000000ffff109224 */ /* 0x000fe400078e0008 */
[----:B------:R-:W-:Y:S01]  /*0890*/  @!P1 IMAD.MOV.U32 R17, RZ, RZ, R9 ;  /* 0x000000ffff119224 */ /* 0x000fe200078e0009 */
[----:B------:R-:W-:Y:S06]  /*08a0*/  @!P2 BRA `(.L_x_5) ;  /* 0x00000000000ca947 */ /* 0x000fec0003800000 */
[----:B------:R-:W-:Y:S01]  /*08b0*/  UCGABAR_WAIT ;  /* 0x0000000000007dc7 */ /* 0x000fe20008000000 */
[----:B------:R-:W-:Y:S01]  /*08c0*/  CCTL.IVALL ;  /* 0x00000000ff00798f */ /* 0x000fe20002000000 */
[----:B------:R-:W-:Y:S05]  /*08d0*/  BRA `(.L_x_6) ;  /* 0x0000000000047947 */ /* 0x000fea0003800000 */
.L_x_5:
[----:B------:R-:W-:Y:S06]  /*08e0*/  BAR.SYNC.DEFER_BLOCKING 0x0 ;  /* 0x0000000000007b1d */ /* 0x000fec0000010000 */
.L_x_6:
[----:B------:R-:W-:Y:S05]  /*08f0*/  @!P3 BRA `(.L_x_7) ;  /* 0x000000e00038b947 */ /* 0x000fea0003800000 */
[----:B------:R-:W-:-:S13]  /*0900*/  ISETP.GT.U32.AND P0, PT, R6, 0x1, PT ;  /* 0x000000010600780c */ /* 0x000fda0003f04070 */
[----:B0-----:R-:W-:Y:S05]  /*0910*/  @P0 EXIT ;  /* 0x000000000000094d */ /* 0x001fea0003800000 */
[----:B------:R-:W-:Y:S01]  /*0920*/  ULDC.64 UR4, c[0x0][0x650] ;  /* 0x0001940000047ab9 */ /* 0x000fe20000000a00 */
[----:B------:R-:W-:Y:S01]  /*0930*/  PRMT R0, RZ, 0x7610, R0 ;  /* 0x00007610ff007816 */ /* 0x000fe20000000000 */
[----:B------:R-:W-:Y:S01]  /*0940*/  IMAD.MOV.U32 R145, RZ, RZ, -0x1 ;  /* 0xffffffffff917424 */ /* 0x000fe200078e00ff */
[----:B------:R-:W-:Y:S01]  /*0950*/  ISETP.GE.U32.AND P0, PT, R16, UR4, PT ;  /* 0x0000000410007c0c */ /* 0x000fe2000bf06070 */
[----:B------:R-:W-:Y:S02]  /*0960*/  IMAD.MOV.U32 R146, RZ, RZ, -0x1 ;  /* 0xffffffffff927424 */ /* 0x000fe400078e00ff */
[----:B------:R-:W-:Y:S01]  /*0970*/  IMAD.MOV.U32 R144, RZ, RZ, -0x1 ;  /* 0xffffffffff907424 */ /* 0x000fe200078e00ff */
[----:B------:R-:W-:-:S13]  /*0980*/  ISETP.GE.U32.AND.EX P0, PT, R17, UR5, PT, P0 ;  /* 0x0000000511007c0c */ /* 0x000fda000bf06100 */
[----:B------:R-:W-:Y:S05]  /*0990*/  @P0 BRA `(.L_x_8) ;  /* 0x0000000400280947 */ /* 0x000fea0003800000 */
[----:B------:R-:W0:Y:S01]  /*09a0*/  LDC.64 R20, c[0x0][0x628] ;  /* 0x00018a00ff147b82 */ /* 0x000e220000000a00 */
[----:B------:R-:W-:Y:S02]  /*09b0*/  IMAD.MOV.U32 R8, RZ, RZ, R16 ;  /* 0x000000ffff087224 */ /* 0x000fe400078e0010 */
[----:B------:R-:W-:-:S05]  /*09c0*/  IMAD.MOV.U32 R9, RZ, RZ, R17 ;  /* 0x000000ffff097224 */ /* 0x000fca00078e0011 */
[----:B------:R-:W1:Y:S08]  /*09d0*/  LDC R0, c[0x0][0x630] ;  /* 0x00018c00ff007b82 */ /* 0x000e700000000800 */
[----:B------:R-:W2:Y:S01]  /*09e0*/  LDC.64 R26, c[0x0][0x620] ;  /* 0x00018800ff1a7b82 */ /* 0x000ea20000000a00 */
[----:B0-----:R-:W-:-:S04]  /*09f0*/  ISETP.NE.U32.AND P0, PT, R20, RZ, PT ;  /* 0x000000ff1400720c */ /* 0x001fc80003f05070 */
[----:B------:R-:W-:-:S13]  /*0a00*/  ISETP.NE.AND.EX P0, PT, R21, RZ, PT, P0 ;  /* 0x000000ff1500720c */ /* 0x000fda0003f05300 */
[----:B-12---:R-:W-:Y:S05]  /*0a10*/  @!P0 BRA `(.L_x_9) ;  /* 0x0000000000288947 */ /* 0x006fea0003800000 */
[----:B------:R-:W0:Y:S02]  /*0a20*/  LDC R13, c[0x0][0x634] ;  /* 0x00018d00ff0d7b82 */ /* 0x000e240000000800 */
[----:B0-----:R-:W-:-:S05]  /*0a30*/  IADD3 R13, P0, R16, R13, RZ ;  /* 0x0000000d100d7210 */ /* 0x001fca0007f1e0ff */
[----:B------:R-:W-:-:S04]  /*0a40*/  IMAD.X R15, RZ, RZ, R17, P0 ;  /* 0x000000ffff0f7224 */ /* 0x000fc800000e0611 */
[----:B------:R-:W-:-:S04]  /*0a50*/  IMAD.WIDE.U32 R8, R15, R20, RZ ;  /* 0x000000140f087225 */ /* 0x000fc800078e00ff */
[----:B------:R-:W-:-:S04]  /*0a60*/  IMAD.WIDE.U32 R10, P0, R13, R21, R8 ;  /* 0x000000150d0a7225 */ /* 0x000fc80007800008 */
[----:B------:R-:W-:-:S04]  /*0a70*/  IMAD.WIDE.U32 R8, R13, R20, RZ ;  /* 0x000000140d087225 */ /* 0x000fc800078e00ff */
[----:B------:R-:W-:Y:S01]  /*0a80*/  IMAD.X R13, RZ, RZ, RZ, P0 ;  /* 0x000000ffff0d7224 */ /* 0x000fe200000e06ff */
[----:B------:R-:W-:Y:S01]  /*0a90*/  IADD3 RZ, P0, R9, R10, RZ ;  /* 0x0000000a09ff7210 */ /* 0x000fe20007f1e0ff */
[----:B------:R-:W-:-:S04]  /*0aa0*/  IMAD.MOV.U32 R12, RZ, RZ, R11 ;  /* 0x000000ffff0c7224 */ /* 0x000fc800078e000b */
[----:B------:R-:W-:-:S08]  /*0ab0*/  IMAD.WIDE.U32.X R8, R15, R21, R12, P0 ;  /* 0x000000150f087225 */ /* 0x000fd000000e040c */
.L_x_9:
[----:B------:R-:W0:Y:S01]  /*0ac0*/  LDC.64 R20, c[0x0][0x640] ;  /* 0x00019000ff147b82 */ /* 0x000e220000000a00 */
[--C-:B------:R-:W-:Y:S01]  /*0ad0*/  SHF.R.U64 R144, R8, R0, R9.reuse ;  /* 0x0000000008907219 */ /* 0x100fe20000001209 */
[----:B------:R-:W-:Y:S01]  /*0ae0*/  IMAD R28, R7, R24, R4 ;  /* 0x00000018071c7224 */ /* 0x000fe200078e0204 */
[----:B------:R-:W-:Y:S01]  /*0af0*/  SHF.R.U32.HI R0, RZ, R0, R9 ;  /* 0x00000000ff007219 */ /* 0x000fe20000011609 */
[----:B------:R-:W-:Y:S01]  /*0b00*/  IMAD.MOV.U32 R25, RZ, RZ, 0x1 ;  /* 0x00000001ff197424 */ /* 0x000fe200078e00ff */
[----:B------:R-:W-:-:S03]  /*0b10*/  IADD3 R5, P0, RZ, -R144, RZ ;  /* 0x80000090ff057210 */ /* 0x000fc60007f1e0ff */
[----:B------:R-:W1:Y:S02]  /*0b20*/  LDC R6, c[0x0][0x618] ;  /* 0x00018600ff067b82 */ /* 0x000e640000000800 */
[----:B------:R-:W-:-:S04]  /*0b30*/  IMAD.X R9, RZ, RZ, ~R0, P0 ;  /* 0x000000ffff097224 */ /* 0x000fc800000e0e00 */
[-C--:B------:R-:W-:Y:S02]  /*0b40*/  IMAD R0, R9, R26.reuse, RZ ;  /* 0x0000001a09007224 */ /* 0x080fe400078e02ff */
[----:B------:R-:W2:Y:S01]  /*0b50*/  LDC R11, c[0x0][0x608] ;  /* 0x00018200ff0b7b82 */ /* 0x000ea20000000800 */
[----:B------:R-:W-:-:S04]  /*0b60*/  IMAD.WIDE.U32 R8, R5, R26, R16 ;  /* 0x0000001a05087225 */ /* 0x000fc800078e0010 */
[----:B------:R-:W-:-:S03]  /*0b70*/  IMAD R5, R5, R27, R0 ;  /* 0x0000001b05057224 */ /* 0x000fc600078e0200 */
[----:B------:R-:W3:Y:S01]  /*0b80*/  LDC R12, c[0x0][0x658] ;  /* 0x00019600ff0c7b82 */ /* 0x000ee20000000800 */
[----:B0-----:R-:W-:Y:S01]  /*0b90*/  ISETP.NE.U32.AND P0, PT, R20, RZ, PT ;  /* 0x000000ff1400720c */ /* 0x001fe20003f05070 */
[----:B------:R-:W-:Y:S02]  /*0ba0*/  IMAD.IADD R5, R9, 0x1, R5 ;  /* 0x0000000109057824 */ /* 0x000fe400078e0205 */
[----:B------:R-:W-:Y:S01]  /*0bb0*/  IMAD.MOV.U32 R9, RZ, RZ, -0x1 ;  /* 0xffffffffff097424 */ /* 0x000fe200078e00ff */
[----:B------:R-:W-:-:S03]  /*0bc0*/  ISETP.NE.AND.EX P0, PT, R21, RZ, PT, P0 ;  /* 0x000000ff1500720c */ /* 0x000fc60003f05300 */
[----:B------:R-:W0:Y:S01]  /*0bd0*/  LDC R15, c[0x0][0x600] ;  /* 0x00018000ff0f7b82 */ /* 0x000e220000000800 */
[-CC-:B-1----:R-:W-:Y:S02]  /*0be0*/  SHF.R.U64 R13, R8, R6.reuse, R5.reuse ;  /* 0x00000006080d7219 */ /* 0x182fe40000001205 */
[----:B------:R-:W-:-:S05]  /*0bf0*/  SHF.R.U32.HI R0, RZ, R6, R5 ;  /* 0x00000006ff007219 */ /* 0x000fca0000011605 */
[----:B------:R-:W1:Y:S01]  /*0c00*/  LDC R14, c[0x0][0x648] ;  /* 0x00019200ff0e7b82 */ /* 0x000e620000000800 */
[-CC-:B--2---:R-:W-:Y:S02]  /*0c10*/  SHF.R.U64 R29, R13, R11.reuse, R0.reuse ;  /* 0x0000000b0d1d7219 */ /* 0x184fe40000001200 */
[----:B------:R-:W-:-:S05]  /*0c20*/  SHF.R.U32.HI R5, RZ, R11, R0 ;  /* 0x0000000bff057219 */ /* 0x000fca0000011600 */
[----:B------:R-:W2:Y:S01]  /*0c30*/  LDC R26, c[0x0][0x638] ;  /* 0x00018e00ff1a7b82 */ /* 0x000ea20000000800 */
[-CC-:B---3--:R-:W-:Y:S02]  /*0c40*/  SHF.R.U64 R24, R29, R12.reuse, R5.reuse ;  /* 0x0000000c1d187219 */ /* 0x188fe40000001205 */
[-C--:B------:R-:W-:Y:S02]  /*0c50*/  SHF.L.U32 R0, R9, R12.reuse, RZ ;  /* 0x0000000c09007219 */ /* 0x080fe400000006ff */
[----:B------:R-:W-:Y:S01]  /*0c60*/  SHF.R.U32.HI R5, RZ, R12, R5 ;  /* 0x0000000cff057219 */ /* 0x000fe20000011605 */
[----:B------:R-:W-:Y:S01]  /*0c70*/  IMAD.MOV.U32 R4, RZ, RZ, R24 ;  /* 0x000000ffff047224 */ /* 0x000fe200078e0018 */
[----:B------:R-:W-:Y:S01]  /*0c80*/  LOP3.LUT R10, RZ, R0, RZ, 0x33, !PT ;  /* 0x00000000ff0a7212 */ /* 0x000fe200078e33ff */
[----:B------:R-:W3:Y:S01]  /*0c90*/  LDC R27, c[0x0][0x610] ;  /* 0x00018400ff1b7b82 */ /* 0x000ee20000000800 */
[----:B------:R-:W-:Y:S05]  /*0ca0*/  @!P0 BRA `(.L_x_10) ;  /* 0x0000000000288947 */ /* 0x000fea0003800000 */
[----:B------:R-:W4:Y:S02]  /*0cb0*/  LDC R9, c[0x0][0x64c] ;  /* 0x00019300ff097b82 */ /* 0x000f240000000800 */
[----:B----4-:R-:W-:-:S05]  /*0cc0*/  IADD3 R9, P0, R24, R9, RZ ;  /* 0x0000000918097210 */ /* 0x010fca0007f1e0ff */
        /* <DEDUP_REMOVED lines=8> */
.L_x_10:
[----:B-1----:R-:W-:Y:S01]  /*0d50*/  SHF.R.U64 R4, R4, R14, R5 ;  /* 0x0000000e04047219 */ /* 0x002fe20000001205 */
[----:B0-----:R-:W-:Y:S01]  /*0d60*/  VIADD R6, R15, 0xffffffff ;  /* 0xffffffff0f067836 */ /* 0x001fe20000000000 */
[----:B------:R-:W-:Y:S02]  /*0d70*/  SHF.L.U32 R0, R25, R12, RZ ;  /* 0x0000000c19007219 */ /* 0x000fe400000006ff */
[----:B------:R-:W-:Y:S01]  /*0d80*/  LOP3.LUT R5, R29, R10, RZ, 0xc0, !PT ;  /* 0x0000000a1d057212 */ /* 0x000fe200078ec0ff */
[----:B------:R-:W-:Y:S01]  /*0d90*/  IMAD.MOV R7, RZ, RZ, -R4 ;  /* 0x000000ffff077224 */ /* 0x000fe200078e0a04 */
[----:B------:R-:W-:Y:S02]  /*0da0*/  SEL R3, R3, R28, !P1 ;  /* 0x0000001c03037207 */ /* 0x000fe40004800000 */
[----:B------:R-:W-:Y:S01]  /*0db0*/  LOP3.LUT R6, R13, R6, RZ, 0xc0, !PT ;  /* 0x000000060d067212 */ /* 0x000fe200078ec0ff */
[----:B------:R-:W-:Y:S02]  /*0dc0*/  IMAD R4, R0, R4, R5 ;  /* 0x0000000400047224 */ /* 0x000fe400078e0205 */
[----:B--2---:R-:W-:-:S02]  /*0dd0*/  IMAD R0, R7, R26, R24 ;  /* 0x0000001a07007224 */ /* 0x004fc400078e0218 */
[----:B---3--:R-:W-:Y:S02]  /*0de0*/  IMAD R3, R4, R27, R3 ;  /* 0x0000001b04037224 */ /* 0x008fe400078e0203 */
[----:B------:R-:W-:Y:S02]  /*0df0*/  IMAD.MOV.U32 R5, RZ, RZ, 0x1 ;  /* 0x00000001ff057424 */ /* 0x000fe400078e00ff */
[----:B------:R-:W-:-:S03]  /*0e00*/  IMAD R4, R0, R15, R6 ;  /* 0x0000000f00047224 */ /* 0x000fc600078e0206 */
[----:B------:R-:W-:Y:S02]  /*0e10*/  PRMT R0, R5, 0x7610, R0 ;  /* 0x0000761005007816 */ /* 0x000fe40000000000 */
[----:B------:R-:W-:Y:S02]  /*0e20*/  SEL R146, R4, R3, !P1 ;  /* 0x0000000304927207 */ /* 0x000fe40004800000 */
[----:B------:R-:W-:-:S07]  /*0e30*/  SEL R145, R3, R4, !P1 ;  /* 0x0000000403917207 */ /* 0x000fce0004800000 */
.L_x_8:
[----:B------:R-:W-:-:S08]  /*0e40*/  NOP ;  /* 0x0000000000007918 */ /* 0x000fd00000000000 */
[----:B------:R-:W0:Y:S02]  /*0e50*/  USETMAXREG.TRY_ALLOC.CTAPOOL UP0, 0xe8 ;  /* 0x000000e8000079c8 */ /* 0x000e240008000600 */
[----:B0-----:R-:W-:-:S13]  /*0e60*/  PLOP3.LUT P0, PT, PT, PT, UP0, 0x80, 0x0 ;  /* 0x000000000000781c */ /* 0x001fda0003f0f008 */
[----:B------:R-:W-:Y:S05]  /*0e70*/  @!P0 BRA `(.L_x_8) ;  /* 0xfffffffc00f08947 */ /* 0x000fea000383ffff */
[----:B------:R-:W-:Y:S01]  /*0e80*/  ULDC.64 UR4, c[0x0][0x598] ;  /* 0x0001660000047ab9 */ /* 0x000fe20000000a00 */
[----:B------:R-:W-:Y:S01]  /*0e90*/  ULDC.64 UR58, c[0x0][0x208] ;  /* 0x00008200003a7ab9 */ /* 0x000fe20000000a00 */
[----:B------:R-:W-:-:S04]  /*0ea0*/  ISETP.NE.U32.AND P0, PT, RZ, UR4, PT ;  /* 0x00000004ff007c0c */ /* 0x000fc8000bf05070 */
[----:B------:R-:W-:-:S13]  /*0eb0*/  ISETP.NE.AND.EX P0, PT, RZ, UR5, PT, P0 ;  /* 0x00000005ff007c0c */ /* 0x000fda000bf05300 */
[----:B------:R-:W-:Y:S05]  /*0ec0*/  @!P0 BRA `(.L_x_11) ;  /* 0x00000000001c8947 */ /* 0x000fea0003800000 */
[----:B------:R-:W0:Y:S02]  /*0ed0*/  LDC.64 R4, c[0x0][0x598] ;  /* 0x00016600ff047b82 */ /* 0x000e240000000a00 */
[----:B0-----:R-:W2:Y:S02]  /*0ee0*/  LDG.E.64 R4, desc[UR58][R4.64] ;  /* 0x0000003a04047981 */ /* 0x001ea4000c1e1b00 */
[----:B--2---:R-:W-:-:S04]  /*0ef0*/  ISETP.NE.U32.AND P0, PT, R4, RZ, PT ;  /* 0x000000ff0400720c */ /* 0x004fc80003f05070 */
[----:B------:R-:W-:-:S13]  /*0f00*/  ISETP.NE.AND.EX P0, PT, R5, RZ, PT, P0 ;  /* 0x000000ff0500720c */ /* 0x000fda0003f05300 */
[----:B------:R-:W-:Y:S05]  /*0f10*/  @!P0 BRA `(.L_x_11) ;  /* 0x0000000000088947 */ /* 0x000fea0003800000 */
[----:B------:R0:W5:Y:S01]  /*0f20*/  LD.E R147, desc[UR58][R4.64] ;  /* 0x0000003a04937980 */ /* 0x000162000c101900 */
[----:B------:R-:W-:Y:S05]  /*0f30*/  BRA `(.L_x_12) ;  /* 0x0000000000247947 */ /* 0x000fea0003800000 */
.L_x_11:
[----:B------:R-:W-:Y:S02]  /*0f40*/  ULDC.64 UR4, c[0x0][0x588] ;  /* 0x0001620000047ab9 */ /* 0x000fe40000000a00 */
[----:B------:R-:W-:-:S04]  /*0f50*/  ISETP.NE.U32.AND P0, PT, RZ, UR4, PT ;  /* 0x00000004ff007c0c */ /* 0x000fc8000bf05070 */
[----:B------:R-:W-:-:S13]  /*0f60*/  ISETP.NE.AND.EX P0, PT, RZ, UR5, PT, P0 ;  /* 0x00000005ff007c0c */ /* 0x000fda000bf05300 */
[----:B------:R-:W-:Y:S05]  /*0f70*/  @!P0 BRA `(.L_x_13) ;  /* 0x00000000000c8947 */ /* 0x000fea0003800000 */
[----:B------:R-:W0:Y:S02]  /*0f80*/  LDC.64 R4, c[0x0][0x588] ;  /* 0x00016200ff047b82 */ /* 0x000e240000000a00 */
[----:B0-----:R1:W5:Y:S01]  /*0f90*/  LDG.E R147, desc[UR58][R4.64] ;  /* 0x0000003a04937981 */ /* 0x001362000c1e1900 */
[----:B------:R-:W-:Y:S05]  /*0fa0*/  BRA `(.L_x_12) ;  /* 0x0000000000087947 */ /* 0x000fea0003800000 */
.L_x_13:
[----:B------:R-:W-:Y:S02]  /*0fb0*/  ULDC UR4, c[0x0][0x580] ;  /* 0x0001600000047ab9 */ /* 0x000fe40000000800 */
[----:B------:R-:W-:-:S07]  /*0fc0*/  IMAD.U32 R147, RZ, RZ, UR4 ;  /* 0x00000004ff937e24 */ /* 0x000fce000f8e00ff */
.L_x_12:
[----:B------:R-:W-:Y:S02]  /*0fd0*/  ULDC.64 UR4, c[0x0][0x5a0] ;  /* 0x0001680000047ab9 */ /* 0x000fe40000000a00 */
[----:B------:R-:W-:-:S04]  /*0fe0*/  ISETP.NE.U32.AND P0, PT, RZ, UR4, PT ;  /* 0x00000004ff007c0c */ /* 0x000fc8000bf05070 */
[----:B------:R-:W-:-:S13]  /*0ff0*/  ISETP.NE.AND.EX P0, PT, RZ, UR5, PT, P0 ;  /* 0x00000005ff007c0c */ /* 0x000fda000bf05300 */
[----:B------:R-:W-:Y:S05]  /*1000*/  @!P0 BRA `(.L_x_14) ;  /* 0x00000000001c8947 */ /* 0x000fea0003800000 */
[----:B01----:R-:W0:Y:S02]  /*1010*/  LDC.64 R4, c[0x0][0x5a0] ;  /* 0x00016800ff047b82 */ /* 0x003e240000000a00 */
[----:B0-----:R-:W2:Y:S02]  /*1020*/  LDG.E.64 R4, desc[UR58][R4.64] ;  /* 0x0000003a04047981 */ /* 0x001ea4000c1e1b00 */
[----:B--2---:R-:W-:-:S04]  /*1030*/  ISETP.NE.U32.AND P0, PT, R4, RZ, PT ;  /* 0x000000ff0400720c */ /* 0x004fc80003f05070 */
[----:B------:R-:W-:-:S13]  /*1040*/  ISETP.NE.AND.EX P0, PT, R5, RZ, PT, P0 ;  /* 0x000000ff0500720c */ /* 0x000fda0003f05300 */
[----:B------:R-:W-:Y:S05]  /*1050*/  @!P0 BRA `(.L_x_14) ;  /* 0x0000000000088947 */ /* 0x000fea0003800000 */
[----:B------:R0:W5:Y:S01]  /*1060*/  LD.E R148, desc[UR58][R4.64] ;  /* 0x0000003a04947980 */ /* 0x000162000c101900 */
[----:B------:R-:W-:Y:S05]  /*1070*/  BRA `(.L_x_15) ;  /* 0x0000000000247947 */ /* 0x000fea0003800000 */
.L_x_14:
[----:B------:R-:W-:Y:S02]  /*1080*/  ULDC.64 UR4, c[0x0][0x590] ;  /* 0x0001640000047ab9 */ /* 0x000fe40000000a00 */
[----:B------:R-:W-:-:S04]  /*1090*/  ISETP.NE.U32.AND P0, PT, RZ, UR4, PT ;  /* 0x00000004ff007c0c */ /* 0x000fc8000bf05070 */
[----:B------:R-:W-:-:S13]  /*10a0*/  ISETP.NE.AND.EX P0, PT, RZ, UR5, PT, P0 ;  /* 0x00000005ff007c0c */ /* 0x000fda000bf05300 */
[----:B------:R-:W-:Y:S05]  /*10b0*/  @!P0 BRA `(.L_x_16) ;  /* 0x00000000000c8947 */ /* 0x000fea0003800000 */
[----:B------:R-:W2:Y:S02]  /*10c0*/  LDC.64 R148, c[0x0][0x590] ;  /* 0x00016400ff947b82 */ /* 0x000ea40000000a00 */
[----:B--2---:R2:W5:Y:S01]  /*10d0*/  LDG.E R148, desc[UR58][R148.64] ;  /* 0x0000003a94947981 */ /* 0x004562000c1e1900 */
[----:B------:R-:W-:Y:S05]  /*10e0*/  BRA `(.L_x_15) ;  /* 0x0000000000087947 */ /* 0x000fea0003800000 */
.L_x_16:
[----:B------:R-:W-:Y:S02]  /*10f0*/  ULDC UR4, c[0x0][0x584] ;  /* 0x0001610000047ab9 */ /* 0x000fe40000000800 */
[----:B------:R-:W-:-:S07]  /*1100*/  IMAD.U32 R148, RZ, RZ, UR4 ;  /* 0x00000004ff947e24 */ /* 0x000fce000f8e00ff */
.L_x_15:
[----:B------:R-:W-:-:S13]  /*1110*/  LOP3.LUT P0, RZ, R0, 0xff, RZ, 0xc0, !PT ;  /* 0x000000ff00ff7812 */ /* 0x000fda000780c0ff */
[----:B------:R-:W-:Y:S05]  /*1120*/  @!P0 EXIT ;  /* 0x000000000000894d */ /* 0x000fea0003800000 */
[----:B------:R-:W-:Y:S01]  /*1130*/  ULDC UR4, c[0x0][0x28c] ;  /* 0x0000a30000047ab9 */ /* 0x000fe20000000800 */
[----:B------:R-:W-:Y:S01]  /*1140*/  UMOV UR36, URZ ;  /* 0x0000003f00247c82 */ /* 0x000fe20008000000 */
[----:B------:R-:W-:Y:S01]  /*1150*/  UIADD3 UR4, UR4, 0xff, URZ ;  /* 0x000000ff04047890 */ /* 0x000fe2000fffe03f */
[----:B------:R-:W-:-:S03]  /*1160*/  UMOV UR37, URZ ;  /* 0x0000003f00257c82 */ /* 0x000fc60008000000 */
[----:B------:R-:W-:-:S04]  /*1170*/  USHF.R.S32.HI UR5, URZ, 0x1f, UR4 ;  /* 0x0000001f3f057899 */ /* 0x000fc80008011404 */
[----:B------:R-:W-:-:S04]  /*1180*/  ULEA.HI UR5, UR5, UR4, URZ, 0x8 ;  /* 0x0000000405057291 */ /* 0x000fc8000f8f403f */
[----:B------:R-:W-:-:S12]  /*1190*/  USHF.R.S32.HI UR38, URZ, 0x8, UR5 ;  /* 0x000000083f267899 */ /* 0x000fd80008011405 */
.L_x_278:
[----:B------:R-:W-:Y:S01]  /*11a0*/  LOP3.LUT R0, R18, 0x80, RZ, 0xc0, !PT ;  /* 0x0000008012007812 */ /* 0x000fe200078ec0ff */
[----:B------:R-:W3:Y:S01]  /*11b0*/  S2UR UR7, SR_CgaCtaId ;  /* 0x00000000000779c3 */ /* 0x000ee20000008800 */
[----:B------:R-:W-:Y:S02]  /*11c0*/  UMOV UR6, 0x400 ;  /* 0x0000040000067882 */ /* 0x000fe40000000000 */
[----:B------:R-:W-:-:S06]  /*11d0*/  SHF.R.U32.HI R0, RZ, 0x7, R0 ;  /* 0x00000007ff007819 */ /* 0x000fcc0000011600 */
[----:B----4-:R-:W4:Y:S01]  /*11e0*/  SHFL.IDX PT, R0, R0, RZ, 0x1f ;  /* 0x00001fff00007589 */ /* 0x010f2200000e0000 */
[----:B---3--:R-:W-:Y:S01]  /*11f0*/  ULEA UR6, UR7, UR6, 0x18 ;  /* 0x0000000607067291 */ /* 0x008fe2000f8ec03f */
[----:B----4-:R-:W-:-:S13]  /*1200*/  R2UR UR4, R0 ;  /* 0x00000000000472ca */ /* 0x010fda00000e0000 */
[----:B------:R-:W-:-:S04]  /*1210*/  ULEA.HI UR5, UR4, UR4, URZ, 0x1 ;  /* 0x0000000404057291 */ /* 0x000fc8000f8f083f */
[----:B------:R-:W-:-:S04]  /*1220*/  ULOP3.LUT UR5, UR5, 0x7fffe, URZ, 0xc0, !UPT ;  /* 0x0007fffe05057892 */ /* 0x000fc8000f8ec03f */
[----:B------:R-:W-:-:S03]  /*1230*/  UIADD3 UR5, UR4, -UR5, URZ ;  /* 0x8000000504057290 */ /* 0x000fc6000fffe03f */
[----:B------:R-:W-:Y:S01]  /*1240*/  ULDC UR4, c[0x0][0x28c] ;  /* 0x0000a30000047ab9 */ /* 0x000fe20000000800 */
[----:B------:R-:W-:Y:S01]  /*1250*/  ULEA UR5, UR5, UR6, 0xd ;  /* 0x0000000605057291 */ /* 0x000fe2000f8e683f */
[----:B------:R-:W-:-:S03]  /*1260*/  ISETP.LT.AND P0, PT, RZ, UR4, PT ;  /* 0x00000004ff007c0c */ /* 0x000fc6000bf01270 */
[----:B------:R-:W-:-:S04]  /*1270*/  UIADD3 UR5, UR5, 0x100, URZ ;  /* 0x0000010005057890 */ /* 0x000fc8000fffe03f */
[----:B------:R-:W-:-:S04]  /*1280*/  USHF.R.U32.HI UR5, URZ, 0x4, UR5 ;  /* 0x000000043f057899 */ /* 0x000fc80008011605 */
[----:B------:R-:W-:Y:S02]  /*1290*/  ULOP3.LUT UR39, UR5, 0x3fff, URZ, 0xc0, !UPT ;  /* 0x00003fff05277892 */ /* 0x000fe4000f8ec03f */
[----:B-1----:R-:W-:Y:S10]  /*12a0*/  @P0 BRA `(.L_x_17) ;  /* 0x0000000000400947 */ /* 0x002ff40003800000 */
[----:B------:R-:W-:Y:S01]  /*12b0*/  MOV R0, 0x0 ;  /* 0x0000000000007802 */ /* 0x000fe20000000f00 */
[----:B------:R-:W-:Y:S01]  /*12c0*/  ULDC.64 UR4, c[0x4][0x68] ;  /* 0x01001a0000047ab9 */ /* 0x000fe20000000a00 */
[----:B------:R-:W-:Y:S01]  /*12d0*/  ULDC.64 UR6, c[0x4][0x8] ;  /* 0x0100020000067ab9 */ /* 0x000fe20000000a00 */
[----:B01----:R-:W-:Y:S01]  /*12e0*/  IMAD.U32 R4, RZ, RZ, UR4 ;  /* 0x00000004ff047e24 */ /* 0x003fe2000f8e00ff */
[----:B------:R0:W1:Y:S01]  /*12f0*/  LDC.64 R14, c[0x4][R0] ;  /* 0x01000000000e7b82 */ /* 0x0000620000000a00 */
[----:B------:R-:W-:Y:S01]  /*1300*/  IMAD.U32 R5, RZ, RZ, UR5 ;  /* 0x00000005ff057e24 */ /* 0x000fe2000f8e00ff */
[----:B------:R-:W-:Y:S01]  /*1310*/  ULDC.64 UR4, c[0x4][0x70] ;  /* 0x01001c0000047ab9 */ /* 0x000fe20000000a00 */
[----:B------:R-:W-:Y:S02]  /*1320*/  IMAD.U32 R10, RZ, RZ, UR6 ;  /* 0x00000006ff0a7e24 */ /* 0x000fe4000f8e00ff */
[----:B------:R-:W-:Y:S02]  /*1330*/  IMAD.U32 R6, RZ, RZ, UR4 ;  /* 0x00000004ff067e24 */ /* 0x000fe4000f8e00ff */
[----:B------:R-:W-:-:S02]  /*1340*/  IMAD.U32 R7, RZ, RZ, UR5 ;  /* 0x00000005ff077e24 */ /* 0x000fc4000f8e00ff */
[----:B------:R-:W-:Y:S02]  /*1350*/  IMAD.U32 R11, RZ, RZ, UR7 ;  /* 0x00000007ff0b7e24 */ /* 0x000fe4000f8e00ff */
[----:B------:R-:W-:Y:S02]  /*1360*/  IMAD.MOV.U32 R8, RZ, RZ, 0x1e1 ;  /* 0x000001e1ff087424 */ /* 0x000fe400078e00ff */
[----:B------:R-:W-:Y:S02]  /*1370*/  IMAD.MOV.U32 R12, RZ, RZ, 0x1 ;  /* 0x00000001ff0c7424 */ /* 0x000fe400078e00ff */
[----:B0-----:R-:W-:-:S07]  /*1380*/  IMAD.MOV.U32 R13, RZ, RZ, RZ ;  /* 0x000000ffff0d7224 */ /* 0x001fce00078e00ff */
[----:B------:R-:W-:-:S07]  /*1390*/  LEPC R20, `(.L_x_17) ;  /* 0x000000001014794e */ /* 0x000fce0000000000 */
[----:B-12--5:R-:W-:Y:S05]  /*13a0*/  CALL.ABS.NOINC R14 ;  /* 0x000000000e007343 */ /* 0x026fea0003c00000 */
.L_x_17:
[----:B------:R-:W-:-:S04]  /*13b0*/  LOP3.LUT R0, R19, 0x1, RZ, 0xfc, !PT ;  /* 0x0000000113007812 */ /* 0x000fc800078efcff */
[----:B------:R-:W-:-:S13]  /*13c0*/  ISETP.NE.AND P0, PT, R0, 0x3, PT ;  /* 0x000000030000780c */ /* 0x000fda0003f05270 */
[----:B------:R-:W-:Y:S05]  /*13d0*/  @!P0 BRA `(.L_x_18) ;  /* 0x0000000000048947 */ /* 0x000fea0003800000 */
[----:B------:R-:W-:Y:S01]  /*13e0*/  BPT.TRAP 0x1 ;  /* 0x000000040000795c */ /* 0x000fe20000300000 */
.L_x_18:
[----:B------:R-:W3:Y:S01]  /*13f0*/  S2UR UR5, SR_CgaCtaId ;  /* 0x00000000000579c3 */ /* 0x000ee20000008800 */
[----:B------:R-:W-:Y:S01]  /*1400*/  UMOV UR4, 0x400 ;  /* 0x0000040000047882 */ /* 0x000fe20000000000 */
[----:B------:R-:W-:Y:S02]  /*1410*/  IMAD.U32 R0, RZ, RZ, UR36 ;  /* 0x00000024ff007e24 */ /* 0x000fe4000f8e00ff */
[----:B------:R-:W-:-:S03]  /*1420*/  IMAD.U32 R3, RZ, RZ, UR37 ;  /* 0x00000025ff037e24 */ /* 0x000fc6000f8e00ff */
[----:B------:R-:W-:Y:S01]  /*1430*/  SHF.L.U32 R0, R0, 0x1f, RZ ;  /* 0x0000001f00007819 */ /* 0x000fe200000006ff */
[----:B---3--:R-:W-:-:S06]  /*1440*/  ULEA UR4, UR5, UR4, 0x18 ;  /* 0x0000000405047291 */ /* 0x008fcc000f8ec03f */
[----:B------:R-:W-:-:S04]  /*1450*/  IMAD.U32 R6, RZ, RZ, UR4 ;  /* 0x00000004ff067e24 */ /* 0x000fc8000f8e00ff */
[----:B------:R-:W-:-:S04]  /*1460*/  IMAD R3, R3, 0x8, R6 ;  /* 0x0000000803037824 */ /* 0x000fc800078e0206 */
[----:B------:R3:W4:Y:S01]  /*1470*/  SYNCS.PHASECHK.TRANS64.TRYWAIT P1, [R3+URZ], R0 ;  /* 0x00000000030075a7 */ /* 0x000722000802017f */
[----:B------:R-:W-:Y:S05]  /*1480*/  @!P0 BRA `(.L_x_19) ;  /* 0x0000000000048947 */ /* 0x000fea0003800000 */
[----:B------:R-:W-:Y:S01]  /*1490*/  BPT.TRAP 0x1 ;  /* 0x000000040000795c */ /* 0x000fe20000300000 */
.L_x_19:
[----:B----4-:R-:W-:Y:S05]  /*14a0*/  @P1 BRA `(.L_x_20) ;  /* 0x0000000000081947 */ /* 0x010fea0003800000 */
[----:B------:R-:W4:Y:S02]  /*14b0*/  SYNCS.PHASECHK.TRANS64.TRYWAIT P1, [R3+URZ], R0 ;  /* 0x00000000030075a7 */ /* 0x000f24000802017f */
[----:B----4-:R-:W-:Y:S05]  /*14c0*/  @!P1 BRA `(.L_x_21) ;  /* 0x000000e8009c9947 */ /* 0x010fea0003800000 */
.L_x_20:
[----:B------:R-:W-:-:S04]  /*14d0*/  UISETP.LT.AND UP0, UPT, UR38, 0x1, UPT ;  /* 0x000000012600788c */ /* 0x000fc8000bf01270 */
[----:B------:R-:W-:-:S06]  /*14e0*/  USEL UR4, UR38, 0x1, UP0 ;  /* 0x0000000126047887 */ /* 0x000fcc0008000000 */
[----:B---34-:R-:W-:Y:S01]  /*14f0*/  IMAD.U32 R0, RZ, RZ, UR4 ;  /* 0x00000004ff007e24 */ /* 0x018fe2000f8e00ff */
[----:B------:R-:W-:Y:S05]  /*1500*/  WARPSYNC.ALL ;  /* 0x0000000000007948 */ /* 0x000fea0003800000 */
[----:B------:R-:W-:-:S04]  /*1510*/  IADD3 R0, -R0, UR38, RZ ;  /* 0x0000002600007c10 */ /* 0x000fc8000fffe1ff */
[----:B------:R-:W-:Y:S02]  /*1520*/  ISETP.GE.AND P1, PT, R0, 0x1, PT ;  /* 0x000000010000780c */ /* 0x000fe40003f26270 */
[----:B------:R-:W-:Y:S01]  /*1530*/  R2UR UR4, R6 ;  /* 0x00000000060472ca */ /* 0x000fe200000e0000 */
[----:B------:R-:W-:Y:S01]  /*1540*/  ULOP3.LUT UR39, UR39, 0x10000, URZ, 0xfc, !UPT ;  /* 0x0001000027277892 */ /* 0x000fe2000f8efc3f */
[----:B------:R-:W-:Y:S01]  /*1550*/  WARPGROUP.ARRIVE ;  /* 0x00000000000079c5 */ /* 0x000fe20000000000 */
[----:B------:R-:W-:Y:S01]  /*1560*/  UMOV UR5, 0x40000040 ;  /* 0x4000004000057882 */ /* 0x000fe20000000000 */
[----:B------:R-:W-:Y:S01]  /*1570*/  UMOV UR7, 0x40000040 ;  /* 0x4000004000077882 */ /* 0x000fe20000000000 */
[----:B------:R-:W-:Y:S01]  /*1580*/  ULEA UR6, UR37, UR39, 0xb ;  /* 0x0000002725067291 */ /* 0x000fe2000f8e583f */
[----:B------:R-:W-:Y:S01]  /*1590*/  UMOV UR33, UR5 ;  /* 0x0000000500217c82 */ /* 0x000fe20008000000 */
[----:B------:R-:W-:Y:S02]  /*15a0*/  UMOV UR35, 0x40000040 ;  /* 0x4000004000237882 */ /* 0x000fe40000000000 */
[----:B------:R-:W-:-:S02]  /*15b0*/  UIADD3 UR11, UR6, 0x2, URZ ;  /* 0x00000002060b7890 */ /* 0x000fc4000fffe03f */
[----:B------:R-:W-:Y:S02]  /*15c0*/  UIADD3 UR10, UR6, 0x4, URZ ;  /* 0x00000004060a7890 */ /* 0x000fe4000fffe03f */
[----:B------:R-:W-:Y:S02]  /*15d0*/  UIADD3 UR4, UR4, 0x10100, URZ ;  /* 0x0001010004047890 */ /* 0x000fe4000fffe03f */
[----:B------:R-:W-:Y:S02]  /*15e0*/  UIADD3 UR30, UR6, 0x6, URZ ;  /* 0x00000006061e7890 */ /* 0x000fe4000fffe03f */
[----:B------:R-:W-:Y:S02]  /*15f0*/  USHF.R.U32.HI UR4, URZ, 0x4, UR4 ;  /* 0x000000043f047899 */ /* 0x000fe40008011604 */
[----:B------:R-:W-:Y:S02]  /*1600*/  UIADD3 UR47, UR6, 0x400, URZ ;  /* 0x00000400062f7890 */ /* 0x000fe4000fffe03f */
[----:B------:R-:W-:-:S02]  /*1610*/  ULOP3.LUT UR56, UR4, 0x3fff, URZ, 0xc0, !UPT ;  /* 0x00003fff04387892 */ /* 0x000fc4000f8ec03f */
[----:B------:R-:W-:Y:S02]  /*1620*/  UIADD3 UR46, UR6, 0x402, URZ ;  /* 0x00000402062e7890 */ /* 0x000fe4000fffe03f */
[----:B------:R-:W-:Y:S02]  /*1630*/  ULOP3.LUT UR56, UR56, 0x10000, URZ, 0xfc, !UPT ;  /* 0x0001000038387892 */ /* 0x000fe4000f8efc3f */
[----:B------:R-:W-:Y:S02]  /*1640*/  UIADD3 UR45, UR6, 0x404, URZ ;  /* 0x00000404062d7890 */ /* 0x000fe4000fffe03f */
[----:B------:R-:W-:Y:S02]  /*1650*/  UIMAD UR54, UR37, 0xf00, UR56 ;  /* 0x00000f00253678a4 */ /* 0x000fe4000f8e0238 */
[----:B------:R-:W-:Y:S02]  /*1660*/  UIADD3 UR44, UR6, 0x406, URZ ;  /* 0x00000406062c7890 */ /* 0x000fe4000fffe03f */
[----:B------:R-:W-:Y:S01]  /*1670*/  UMOV UR4, UR6 ;  /* 0x0000000600047c82 */ /* 0x000fe20008000000 */
[----:B------:R-:W-:-:S02]  /*1680*/  UIADD3 UR34, UR54, 0x80, URZ ;  /* 0x0000008036227890 */ /* 0x000fc4000fffe03f */
[----:B------:R-:W-:Y:S01]  /*1690*/  UMOV UR6, UR54 ;  /* 0x0000003600067c82 */ /* 0x000fe20008000000 */
[----:B------:R-:W-:Y:S01]  /*16a0*/  UMOV UR32, UR4 ;  /* 0x0000000400207c82 */ /* 0x000fe20008000000 */
[----:B------:R-:W-:Y:S01]  /*16b0*/  IGMMA.64x16x32.S8.S8 R136, gdesc[UR4], RZ, !UPT, gsb0 ;  /* 0x00600000048879f1 */ /* 0x000fe2000c0410ff */
[----:B------:R-:W-:Y:S01]  /*16c0*/  UIADD3 UR14, UR54, 0x100, URZ ;  /* 0x00000100360e7890 */ /* 0x000fe2000fffe03f */
[----:B------:R-:W-:Y:S01]  /*16d0*/  UMOV UR12, UR4 ;  /* 0x00000004000c7c82 */ /* 0x000fe20008000000 */
[----:B------:R-:W-:Y:S01]  /*16e0*/  UMOV UR13, UR5 ;  /* 0x00000005000d7c82 */ /* 0x000fe20008000000 */
[----:B------:R-:W-:Y:S01]  /*16f0*/  UMOV UR15, 0x40000040 ;  /* 0x40000040000f7882 */ /* 0x000fe20000000000 */
[----:B------:R-:W-:Y:S01]  /*1700*/  UIADD3 UR6, UR54, 0x180, URZ ;  /* 0x0000018036067890 */ /* 0x000fe2000fffe03f */
[----:B------:R-:W-:Y:S01]  /*1710*/  UMOV UR7, 0x40000040 ;  /* 0x4000004000077882 */ /* 0x000fe20000000000 */
[----:B------:R-:W-:Y:S01]  /*1720*/  UIADD3 UR22, UR54, 0x200, URZ ;  /* 0x0000020036167890 */ /* 0x000fe2000fffe03f */
[----:B------:R-:W-:Y:S01]  /*1730*/  UMOV UR20, UR4 ;  /* 0x0000000400147c82 */ /* 0x000fe20008000000 */
[----:B------:R-:W-:Y:S01]  /*1740*/  UMOV UR21, UR5 ;  /* 0x0000000500157c82 */ /* 0x000fe20008000000 */
        /* <DEDUP_REMOVED lines=13> */
[----:B------:R-:W-:Y:S01]  /*1820*/  UMOV UR8, UR4 ;  /* 0x0000000400087c82 */ /* 0x000fe20008000000 */
[----:B------:R-:W-:Y:S01]  /*1830*/  UMOV UR9, UR5 ;  /* 0x0000000500097c82 */ /* 0x000fe20008000000 */
[----:B------:R-:W-:Y:S01]  /*1840*/  UMOV UR28, UR4 ;  /* 0x00000004001c7c82 */ /* 0x000fe20008000000 */
[----:B------:R-:W-:Y:S01]  /*1850*/  UMOV UR29, UR5 ;  /* 0x00000005001d7c82 */ /* 0x000fe20008000000 */
[----:B------:R-:W-:Y:S01]  /*1860*/  UMOV UR31, 0x40000040 ;  /* 0x40000040001f7882 */ /* 0x000fe20000000000 */
[----:B------:R-:W-:Y:S01]  /*1870*/  UIADD3 UR50, UR54, 0xd06, URZ ;  /* 0x00000d0636327890 */ /* 0x000fe2000fffe03f */
[----:B------:R-:W-:Y:S01]  /*1880*/  UMOV UR51, 0x40000040 ;  /* 0x4000004000337882 */ /* 0x000fe20000000000 */
[----:B------:R-:W-:Y:S01]  /*1890*/  UMOV UR55, 0x40000040 ;  /* 0x4000004000377882 */ /* 0x000fe20000000000 */
[----:B------:R-:W-:-:S02]  /*18a0*/  WARPGROUP.DEPBAR.LE gsb0, 0x0 ;  /* 0x00008000000079c5 */ /* 0x000fc40000010000 */
[----:B------:R-:W-:-:S06]  /*18b0*/  WARPGROUP.ARRIVE ;  /* 0x00000000000079c5 */ /* 0x000fcc0000000000 */
[----:B------:R-:W-:Y:S01]  /*18c0*/  IGMMA.64x16x32.S8.S8 R128, gdesc[UR32], RZ, !UPT, gsb0 ;  /* 0x00600000208079f1 */ /* 0x000fe2000c0410ff */
[----:B------:R-:W-:Y:S01]  /*18d0*/  UIADD3 UR34, UR54, 0x500, URZ ;  /* 0x0000050036227890 */ /* 0x000fe2000fffe03f */
[----:B------:R-:W-:Y:S01]  /*18e0*/  UMOV UR32, UR4 ;  /* 0x0000000400207c82 */ /* 0x000fe20008000000 */
[----:B------:R-:W-:Y:S01]  /*18f0*/  UMOV UR33, UR5 ;  /* 0x0000000500217c82 */ /* 0x000fe20008000000 */
[----:B------:R-:W-:Y:S01]  /*1900*/  UMOV UR35, 0x40000040 ;  /* 0x4000004000237882 */ /* 0x000fe20000000000 */
[----:B------:R-:W-:Y:S02]  /*1910*/  WARPGROUP.DEPBAR.LE gsb0, 0x0 ;  /* 0x00008000000079c5 */ /* 0x000fe40000010000 */
        /* <DEDUP_REMOVED lines=9> */
[----:B------:R-:W-:Y:S02]  /*19b0*/  UIADD3 UR6, UR54, 0x400, URZ ;  /* 0x0000040036067890 */ /* 0x000fe4000fffe03f */
[----:B------:R-:W-:Y:S01]  /*19c0*/  UIADD3 UR7, UR54, 0x480, URZ ;  /* 0x0000048036077890 */ /* 0x000fe2000fffe03f */
        /* <DEDUP_REMOVED lines=17> */
[----:B------:R-:W-:Y:S01]  /*1ae0*/  UMOV UR40, UR11 ;  /* 0x0000000b00287c82 */ /* 0x000fe20008000000 */
[----:B------:R-:W-:Y:S01]  /*1af0*/  UMOV UR11, 0x40000040 ;  /* 0x40000040000b7882 */ /* 0x000fe20000000000 */
[----:B------:R-:W-:Y:S01]  /*1b00*/  UIADD3 UR42, UR54, 0x2, URZ ;  /* 0x00000002362a7890 */ /* 0x000fe2000fffe03f */
[----:B------:R-:W-:Y:S01]  /*1b10*/  UMOV UR41, 0x40000040 ;  /* 0x4000004000297882 */ /* 0x000fe20000000000 */
[----:B------:R-:W-:Y:S01]  /*1b20*/  UMOV UR43, 0x40000040 ;  /* 0x40000040002b7882 */ /* 0x000fe20000000000 */
[----:B------:R-:W-:Y:S02]  /*1b30*/  WARPGROUP.DEPBAR.LE gsb0, 0x0 ;  /* 0x00008000000079c5 */ /* 0x000fe40000010000 */
[----:B------:R-:W-:-:S06]  /*1b40*/  WARPGROUP.ARRIVE ;  /* 0x00000000000079c5 */ /* 0x000fcc0000000000 */
[----:B------:R-:W-:Y:S01]  /*1b50*/  IGMMA.64x16x32.S8.S8 R80, gdesc[UR16], RZ, !UPT, gsb0 ;  /* 0x00600000105079f1 */ /* 0x000fe2000c0410ff */
[----:B------:R-:W-:Y:S01]  /*1b60*/  UMOV UR16, UR10 ;  /* 0x0000000a00107c82 */ /* 0x000fe20008000000 */
[----:B------:R-:W-:Y:S01]  /*1b70*/  UMOV UR10, UR6 ;  /* 0x00000006000a7c82 */ /* 0x000fe20008000000 */
[----:B------:R-:W-:Y:S02]  /*1b80*/  UIADD3 UR6, UR54, 0x600, URZ ;  /* 0x0000060036067890 */ /* 0x000fe4000fffe03f */
        /* <DEDUP_REMOVED lines=15> */
[----:B------:R-:W-:Y:S01]  /*1c80*/  UIADD3 UR30, UR54, 0x780, URZ ;  /* 0x00000780361e7890 */ /* 0x000fe2000fffe03f */
[----:B------:R-:W-:Y:S01]  /*1c90*/  UMOV UR28, UR47 ;  /* 0x0000002f001c7c82 */ /* 0x000fe20008000000 */
[----:B------:R-:W-:Y:S01]  /*1ca0*/  UMOV UR29, 0x40000040 ;  /* 0x40000040001d7882 */ /* 0x000fe20000000000 */
        /* <DEDUP_REMOVED lines=9> */
[----:B------:R-:W-:Y:S01]  /*1d40*/  UIADD3 UR46, UR54, 0xc86, URZ ;  /* 0x00000c86362e7890 */ /* 0x000fe2000fffe03f */
[----:B------:R-:W-:Y:S02]  /*1d50*/  WARPGROUP.DEPBAR.LE gsb0, 0x0 ;  /* 0x00008000000079c5 */ /* 0x000fe40000010000 */
[----:B------:R-:W-:-:S06]  /*1d60*/  WARPGROUP.ARRIVE ;  /* 0x00000000000079c5 */ /* 0x000fcc0000000000 */
[----:B------:R-:W-:Y:S01]  /*1d70*/  IGMMA.64x16x32.S8.S8 R48, gdesc[UR12], RZ, !UPT, gsb0 ;  /* 0x006000000c3079f1 */ /* 0x000fe2000c0410ff */
[----:B------:R-:W-:Y:S01]  /*1d80*/  UIADD3 UR14, UR54, 0x784, URZ ;  /* 0x00000784360e7890 */ /* 0x000fe2000fffe03f */
[----:B------:R-:W-:Y:S01]  /*1d90*/  UMOV UR12, UR45 ;  /* 0x0000002d000c7c82 */ /* 0x000fe20008000000 */
        /* <DEDUP_REMOVED lines=9> */
[----:B------:R-:W-:Y:S01]  /*1e30*/  UMOV UR44, UR4 ;  /* 0x00000004002c7c82 */ /* 0x000fe20008000000 */
[----:B------:R-:W-:Y:S01]  /*1e40*/  UMOV UR45, UR5 ;  /* 0x00000005002d7c82 */ /* 0x000fe20008000000 */
[----:B------:R-:W-:Y:S01]  /*1e50*/  UMOV UR48, UR4 ;  /* 0x0000000400307c82 */ /* 0x000fe20008000000 */
[----:B------:R-:W-:Y:S01]  /*1e60*/  UMOV UR49, UR5 ;  /* 0x0000000500317c82 */ /* 0x000fe20008000000 */
[----:B------:R-:W-:Y:S01]  /*1e70*/  UMOV UR52, UR4 ;  /* 0x0000000400347c82 */ /* 0x000fe20008000000 */
[----:B------:R-:W-:Y:S01]  /*1e80*/  UMOV UR53, UR5 ;  /* 0x0000000500357c82 */ /* 0x000fe20008000000 */
        /* <DEDUP_REMOVED lines=16> */
[----:B------:R-:W-:Y:S01]  /*1f90*/  IGMMA.64x16x32.S8.S8 R136, gdesc[UR40], R136, gsb0 ;  /* 0x00600000288879f1 */ /* 0x000fe20008041088 */
[----:B------:R-:W-:Y:S01]  /*1fa0*/  UIADD3 UR42, UR54, 0x182, URZ ;  /* 0x00000182362a7890 */ /* 0x000fe2000fffe03f */
[----:B------:R-:W-:Y:S01]  /*1fb0*/  UMOV UR43, 0x40000040 ;  /* 0x40000040002b7882 */ /* 0x000fe20000000000 */
[----:B------:R-:W-:Y:S02]  /*1fc0*/  WARPGROUP.DEPBAR.LE gsb0, 0x0 ;  /* 0x00008000000079c5 */ /* 0x000fe40000010000 */
[----:B------:R-:W-:-:S06]  /*1fd0*/  WARPGROUP.ARRIVE ;  /* 0x00000000000079c5 */ /* 0x000fcc0000000000 */
[----:B------:R-:W-:Y:S01]  /*1fe0*/  IGMMA.64x16x32.S8.S8 R128, gdesc[UR20], R128, gsb0 ;  /* 0x00600000148079f1 */ /* 0x000fe20008041080 */
        /* <DEDUP_REMOVED lines=92> */
[----:B------:R-:W-:Y:S01]  /*25b0*/  UMOV UR18, UR6 ;  /* 0x0000000600127c82 */ /* 0x000fe20008000000 */
[----:B------:R-:W-:Y:S01]  /*25c0*/  UMOV UR19, 0x40000040 ;  /* 0x4000004000137882 */ /* 0x000fe20000000000 */
[----:B------:R-:W-:Y:S01]  /*25d0*/  UIADD3 UR6, UR54, 0x86, URZ ;  /* 0x0000008636067890 */ /* 0x000fe2000fffe03f */
        /* <DEDUP_REMOVED lines=500> */
[----:B------:R-:W-:Y:S01]  /*4520*/  UMOV UR10, UR14 ;  /* 0x0000000e000a7c82 */ /* 0x000fe20008000000 */
[----:B------:R-:W-:Y:S01]  /*4530*/  UMOV UR14, UR18 ;  /* 0x00000012000e7c82 */ /* 0x000fe20008000000 */
[----:B------:R-:W-:Y:S02]  /*4540*/  WARPGROUP.DEPBAR.LE gsb0, 0x0 ;  /* 0x00008000000079c5 */ /* 0x000fe40000010000 */
[----:B------:R-:W-:-:S06]  /*4550*/  WARPGROUP.ARRIVE ;  /* 0x00000000000079c5 */ /* 0x000fcc0000000000 */
[----:B------:R-:W-:Y:S01]  /*4560*/  IGMMA.64x16x32.S8.S8 R128, gdesc[UR4], R128, gsb0 ;  /* 0x00600000048079f1 */ /* 0x000fe20008041080 */
[----:B------:R-:W-:Y:S01]  /*4570*/  UIADD3 UR6, UR54, 0x986, URZ ;  /* 0x0000098636067890 */ /* 0x000fe2000fffe03f */
[----:B------:R-:W-:-:S06]  /*4580*/  UMOV UR7, 0x40000040 ;  /* 0x4000004000077882 */ /* 0x000fcc0000000000 */
[----:B------:R-:W-:Y:S01]  /*4590*/  UMOV UR18, UR6 ;  /* 0x0000000600127c82 */ /* 0x000fe20008000000 */
[----:B------:R-:W-:Y:S01]  /*45a0*/  UIADD3 UR6, UR54, 0xd86, URZ ;  /* 0x00000d8636067890 */ /* 0x000fe2000fffe03f */
[----:B------:R-:W-:Y:S02]  /*45b0*/  WARPGROUP.DEPBAR.LE gsb0, 0x0 ;  /* 0x00008000000079c5 */ /* 0x000fe40000010000 */
[----:B------:R-:W-:-:S06]  /*45c0*/  WARPGROUP.ARRIVE ;  /* 0x00000000000079c5 */ /* 0x000fcc0000000000 */
[----:B------:R-:W-:Y:S01]  /*45d0*/  IGMMA.64x16x32.S8.S8 R120, gdesc[UR8], R120, gsb0 ;  /* 0x00600000087879f1 */ /* 0x000fe20008041078 */
[----:B------:R-:W-:Y:S02]  /*45e0*/  UIADD3 UR8, UR54, 0xe06, URZ ;  /* 0x00000e0636087890 */ /* 0x000fe4000fffe03f */
[----:B------:R-:W-:-:S03]  /*45f0*/  UIADD3 UR9, UR54, 0xe86, URZ ;  /* 0x00000e8636097890 */ /* 0x000fc6000fffe03f */
[----:B------:R-:W-:Y:S02]  /*4600*/  UMOV UR54, UR6 ;  /* 0x0000000600367c82 */ /* 0x000fe40008000000 */
[----:B------:R-:W-:Y:S01]  /*4610*/  UMOV UR6, UR8 ;  /* 0x0000000800067c82 */ /* 0x000fe20008000000 */
[----:B------:R-:W-:Y:S02]  /*4620*/  WARPGROUP.DEPBAR.LE gsb0, 0x0 ;  /* 0x00008000000079c5 */ /* 0x000fe40000010000 */
[----:B------:R-:W-:-:S06]  /*4630*/  WARPGROUP.ARRIVE ;  /* 0x00000000000079c5 */ /* 0x000fcc0000000000 */
[----:B------:R-:W-:Y:S03]  /*4640*/  IGMMA.64x16x32.S8.S8 R112, gdesc[UR12], R112, gsb0 ;  /* 0x006000000c7079f1 */ /* 0x000fe60008041070 */
        /* <DEDUP_REMOVED lines=29> */
[----:B------:R-:W-:Y:S01]  /*4820*/  IGMMA.64x16x32.S8.S8 R32, gdesc[UR4], R32, gsb0 ;  /* 0x00600000042079f1 */ /* 0x000fe20008041020 */
[----:B------:R-:W-:Y:S01]  /*4830*/  UMOV UR6, UR9 ;  /* 0x0000000900067c82 */ /* 0x000fe20008000000 */
[----:B------:R-:W-:Y:S01]  /*4840*/  UMOV UR7, 0x40000040 ;  /* 0x4000004000077882 */ /* 0x000fe20000000000 */
[----:B------:R-:W-:Y:S02]  /*4850*/  WARPGROUP.DEPBAR.LE gsb0, 0x0 ;  /* 0x00008000000079c5 */ /* 0x000fe40000010000 */
[----:B------:R-:W-:-:S06]  /*4860*/  WARPGROUP.ARRIVE ;  /* 0x00000000000079c5 */ /* 0x000fcc0000000000 */
[----:B------:R-:W-:Y:S03]  /*4870*/  IGMMA.64x16x32.S8.S8 R24, gdesc[UR4], R24, gsb0 ;  /* 0x00600000041879f1 */ /* 0x000fe60008041018 */
[----:B------:R-:W-:Y:S02]  /*4880*/  WARPGROUP.DEPBAR.LE gsb0, 0x0 ;  /* 0x00008000000079c5 */ /* 0x000fe40000010000 */
[----:B------:R-:W-:Y:S05]  /*4890*/  @!P1 BRA `(.L_x_22) ;  /* 0x0000003000bc9947 */ /* 0x000fea0003800000 */
[----:B------:R-:W-:Y:S02]  /*48a0*/  UIADD3 UR4, UR37, 0x1, URZ ;  /* 0x0000000125047890 */ /* 0x000fe4000fffe03f */
[----:B------:R-:W-:Y:S02]  /*48b0*/  IMAD.U32 R3, RZ, RZ, UR37 ;  /* 0x00000025ff037e24 */ /* 0x000fe4000f8e00ff */
[----:B------:R-:W-:-:S04]  /*48c0*/  UISETP.NE.AND UP0, UPT, UR4, 0x2, UPT ;  /* 0x000000020400788c */ /* 0x000fc8000bf05270 */
[----:B------:R-:W-:Y:S02]  /*48d0*/  USEL UR5, URZ, 0x1, UP0 ;  /* 0x000000013f057887 */ /* 0x000fe40008000000 */
[----:B------:R-:W-:Y:S02]  /*48e0*/  USEL UR4, UR4, URZ, UP0 ;  /* 0x0000003f04047287 */ /* 0x000fe40008000000 */
[----:B------:R-:W-:-:S06]  /*48f0*/  ULOP3.LUT UR5, UR36, UR5, URZ, 0x3c, !UPT ;  /* 0x0000000524057292 */ /* 0x000fcc000f8e3c3f */
[----:B------:R-:W-:-:S07]  /*4900*/  IMAD.U32 R7, RZ, RZ, UR5 ;  /* 0x00000005ff077e24 */ /* 0x000fce000f8e00ff */
.L_x_29:
[----:B------:R-:W-:Y:S05]  /*4910*/  @!P0 BRA `(.L_x_23) ;  /* 0x0000000000048947 */ /* 0x000fea0003800000 */
[----:B------:R-:W-:Y:S01]  /*4920*/  BPT.TRAP 0x1 ;  /* 0x000000040000795c */ /* 0x000fe20000300000 */
.L_x_23:
[----:B------:R-:W3:Y:S01]  /*4930*/  S2UR UR6, SR_CgaCtaId ;  /* 0x00000000000679c3 */ /* 0x000ee20000008800 */
[----:B------:R-:W-:Y:S01]  /*4940*/  UMOV UR5, 0x400 ;  /* 0x0000040000057882 */ /* 0x000fe20000000000 */
[----:B01----:R-:W-:Y:S01]  /*4950*/  IMAD.U32 R5, RZ, RZ, UR4 ;  /* 0x00000004ff057e24 */ /* 0x003fe2000f8e00ff */
[----:B------:R-:W-:Y:S01]  /*4960*/  SHF.L.U32 R4, R7, 0x1f, RZ ;  /* 0x0000001f07047819 */ /* 0x000fe200000006ff */
[----:B---3--:R-:W-:-:S06]  /*4970*/  ULEA UR5, UR6, UR5, 0x18 ;  /* 0x0000000506057291 */ /* 0x008fcc000f8ec03f */
[----:B------:R-:W-:-:S04]  /*4980*/  IMAD.U32 R6, RZ, RZ, UR5 ;  /* 0x00000005ff067e24 */ /* 0x000fc8000f8e00ff */
[----:B------:R-:W-:-:S04]  /*4990*/  IMAD R5, R5, 0x8, R6 ;  /* 0x0000000805057824 */ /* 0x000fc800078e0206 */
[----:B------:R0:W1:Y:S01]  /*49a0*/  SYNCS.PHASECHK.TRANS64.TRYWAIT P1, [R5+URZ], R4 ;  /* 0x00000004050075a7 */ /* 0x000062000802017f */
[----:B------:R-:W-:Y:S05]  /*49b0*/  @!P0 BRA `(.L_x_24) ;  /* 0x0000000000048947 */ /* 0x000fea0003800000 */
[----:B------:R-:W-:Y:S01]  /*49c0*/  BPT.TRAP 0x1 ;  /* 0x000000040000795c */ /* 0x000fe20000300000 */
.L_x_24:
[----:B-1----:R-:W-:Y:S05]  /*49d0*/  @P1 BRA `(.L_x_25) ;  /* 0x0000000000081947 */ /* 0x002fea0003800000 */
[----:B------:R-:W1:Y:S02]  /*49e0*/  SYNCS.PHASECHK.TRANS64.TRYWAIT P1, [R5+URZ], R4 ;  /* 0x00000004050075a7 */ /* 0x000e64000802017f */
[----:B-1----:R-:W-:Y:S05]  /*49f0*/  @!P1 BRA `(.L_x_26) ;  /* 0x000000b400649947 */ /* 0x002fea0003800000 */
.L_x_25:
[----:B------:R-:W-:Y:S01]  /*4a00*/  UIMAD UR6, UR4, 0xf00, UR56 ;  /* 0x00000f00040678a4 */ /* 0x000fe2000f8e0238 */
[----:B------:R-:W-:Y:S01]  /*4a10*/  WARPGROUP.ARRIVE ;  /* 0x00000000000079c5 */ /* 0x000fe20000000000 */
[----:B------:R-:W-:Y:S01]  /*4a20*/  ULEA UR8, UR4, UR39, 0xb ;  /* 0x0000002704087291 */ /* 0x000fe2000f8e583f */
[----:B------:R-:W-:Y:S01]  /*4a30*/  UMOV UR9, 0x40000040 ;  /* 0x4000004000097882 */ /* 0x000fe20000000000 */
[----:B------:R-:W-:Y:S01]  /*4a40*/  UMOV UR11, 0x40000040 ;  /* 0x40000040000b7882 */ /* 0x000fe20000000000 */
[----:B------:R-:W-:Y:S02]  /*4a50*/  UIADD3 UR14, UR6, 0x80, URZ ;  /* 0x00000080060e7890 */ /* 0x000fe4000fffe03f */
[----:B------:R-:W-:Y:S02]  /*4a60*/  UMOV UR10, UR6 ;  /* 0x00000006000a7c82 */ /* 0x000fe40008000000 */
[----:B------:R-:W-:Y:S01]  /*4a70*/  UMOV UR12, UR8 ;  /* 0x00000008000c7c82 */ /* 0x000fe20008000000 */
[----:B------:R-:W-:Y:S01]  /*4a80*/  UMOV UR13, UR9 ;  /* 0x00000009000d7c82 */ /* 0x000fe20008000000 */
[----:B------:R-:W-:Y:S01]  /*4a90*/  IGMMA.64x16x32.S8.S8 R136, gdesc[UR8], R136, gsb0 ;  /* 0x00600000088879f1 */ /* 0x000fe20008041088 */
[----:B------:R-:W-:Y:S01]  /*4aa0*/  UMOV UR15, 0x40000040 ;  /* 0x40000040000f7882 */ /* 0x000fe20000000000 */
[----:B------:R-:W-:-:S02]  /*4ab0*/  UIADD3 UR5, UR6, 0x100, URZ ;  /* 0x0000010006057890 */ /* 0x000fc4000fffe03f */
[----:B------:R-:W-:Y:S02]  /*4ac0*/  UIADD3 UR7, UR6, 0x180, URZ ;  /* 0x0000018006077890 */ /* 0x000fe4000fffe03f */
[----:B------:R-:W-:Y:S02]  /*4ad0*/  UIADD3 UR16, UR6, 0x200, URZ ;  /* 0x0000020006107890 */ /* 0x000fe4000fffe03f */
[----:B------:R-:W-:Y:S02]  /*4ae0*/  UIADD3 UR22, UR6, 0x280, URZ ;  /* 0x0000028006167890 */ /* 0x000fe4000fffe03f */
[----:B------:R-:W-:Y:S02]  /*4af0*/  UIADD3 UR23, UR6, 0x300, URZ ;  /* 0x0000030006177890 */ /* 0x000fe4000fffe03f */
[----:B------:R-:W-:Y:S02]  /*4b00*/  UIADD3 UR24, UR6, 0x380, URZ ;  /* 0x0000038006187890 */ /* 0x000fe4000fffe03f */
[----:B------:R-:W-:-:S02]  /*4b10*/  UIADD3 UR17, UR6, 0x400, URZ ;  /* 0x0000040006117890 */ /* 0x000fc4000fffe03f */
[----:B------:R-:W-:Y:S02]  /*4b20*/  UIADD3 UR18, UR6, 0x480, URZ ;  /* 0x0000048006127890 */ /* 0x000fe4000fffe03f */
[----:B------:R-:W-:Y:S02]  /*4b30*/  UIADD3 UR20, UR6, 0x500, URZ ;  /* 0x0000050006147890 */ /* 0x000fe4000fffe03f */
[----:B------:R-:W-:Y:S02]  /*4b40*/  UIADD3 UR21, UR6, 0x580, URZ ;  /* 0x0000058006157890 */ /* 0x000fe4000fffe03f */
[----:B------:R-:W-:Y:S02]  /*4b50*/  UIADD3 UR19, UR6, 0x600, URZ ;  /* 0x0000060006137890 */ /* 0x000fe4000fffe03f */
[----:B------:R-:W-:Y:S02]  /*4b60*/  UIADD3 UR10, UR8, 0x2, URZ ;  /* 0x00000002080a7890 */ /* 0x000fe4000fffe03f */
[----:B------:R-:W-:-:S02]  /*4b70*/  UIADD3 UR11, UR6, 0x2, URZ ;  /* 0x00000002060b7890 */ /* 0x000fc4000fffe03f */
[----:B------:R-:W-:Y:S01]  /*4b80*/  UIADD3 UR26, UR6, 0x382, URZ ;  /* 0x00000382061a7890 */ /* 0x000fe2000fffe03f */
[----:B------:R-:W-:Y:S01]  /*4b90*/  UMOV UR27, 0x40000040 ;  /* 0x40000040001b7882 */ /* 0x000fe20000000000 */
[----:B------:R-:W-:Y:S02]  /*4ba0*/  UIADD3 UR28, UR6, 0x582, URZ ;  /* 0x00000582061c7890 */ /* 0x000fe4000fffe03f */
[----:B------:R-:W-:Y:S01]  /*4bb0*/  UIADD3 UR30, UR6, 0x682, URZ ;  /* 0x00000682061e7890 */ /* 0x000fe2000fffe03f */
[----:B------:R-:W-:Y:S01]  /*4bc0*/  UMOV UR31, 0x40000040 ;  /* 0x40000040001f7882 */ /* 0x000fe20000000000 */
[----:B------:R-:W-:Y:S02]  /*4bd0*/  WARPGROUP.DEPBAR.LE gsb0, 0x0 ;  /* 0x00008000000079c5 */ /* 0x000fe40000010000 */
[----:B------:R-:W-:-:S06]  /*4be0*/  WARPGROUP.ARRIVE ;  /* 0x00000000000079c5 */ /* 0x000fcc0000000000 */
[----:B------:R-:W-:Y:S01]  /*4bf0*/  IGMMA.64x16x32.S8.S8 R128, gdesc[UR12], R128, gsb0 ;  /* 0x006000000c8079f1 */ /* 0x000fe20008041080 */
[----:B------:R-:W-:Y:S01]  /*4c00*/  UMOV UR12, UR8 ;  /* 0x00000008000c7c82 */ /* 0x000fe20008000000 */
[----:B------:R-:W-:Y:S01]  /*4c10*/  UMOV UR13, UR9 ;  /* 0x00000009000d7c82 */ /* 0x000fe20008000000 */
[----:B------:R-:W-:Y:S01]  /*4c20*/  UMOV UR14, UR5 ;  /* 0x00000005000e7c82 */ /* 0x000fe20008000000 */
[----:B------:R-:W-:Y:S01]  /*4c30*/  UMOV UR15, 0x40000040 ;  /* 0x40000040000f7882 */ /* 0x000fe20000000000 */
[----:B------:R-:W-:Y:S01]  /*4c40*/  UIADD3 UR5, UR6, 0x700, URZ ;  /* 0x0000070006057890 */ /* 0x000fe2000fffe03f */
        /* <DEDUP_REMOVED lines=94> */
[----:B------:R-:W-:Y:S02]  /*5230*/  UIADD3 UR5, UR6, 0x402, URZ ;  /* 0x0000040206057890 */ /* 0x000fe4000fffe03f */
[----:B------:R-:W-:Y:S01]  /*5240*/  UIADD3 UR9, UR6, 0x4, URZ ;  /* 0x0000000406097890 */ /* 0x000fe2000fffe03f */
[----:B------:R-:W-:Y:S02]  /*5250*/  WARPGROUP.DEPBAR.LE gsb0, 0x0 ;  /* 0x00008000000079c5 */ /* 0x000fe40000010000 */
[----:B------:R-:W-:-:S06]  /*5260*/  WARPGROUP.ARRIVE ;  /* 0x00000000000079c5 */ /* 0x000fcc0000000000 */
[----:B------:R-:W-:Y:S01]  /*5270*/  IGMMA.64x16x32.S8.S8 R24, gdesc[UR12], R24, gsb0 ;  /* 0x006000000c1879f1 */ /* 0x000fe20008041018 */
[----:B------:R-:W-:Y:S01]  /*5280*/  UMOV UR12, UR10 ;  /* 0x0000000a000c7c82 */ /* 0x000fe20008000000 */
[----:B------:R-:W-:Y:S01]  /*5290*/  UMOV UR13, 0x40000040 ;  /* 0x40000040000d7882 */ /* 0x000fe20000000000 */
[----:B------:R-:W-:Y:S01]  /*52a0*/  UMOV UR14, UR11 ;  /* 0x0000000b000e7c82 */ /* 0x000fe20008000000 */
[----:B------:R-:W-:Y:S01]  /*52b0*/  UMOV UR15, 0x40000040 ;  /* 0x40000040000f7882 */ /* 0x000fe20000000000 */
[----:B------:R-:W-:Y:S01]  /*52c0*/  UMOV UR21, UR13 ;  /* 0x0000000d00157c82 */ /* 0x000fe20008000000 */
[----:B------:R-:W-:Y:S01]  /*52d0*/  UMOV UR25, UR13 ;  /* 0x0000000d00197c82 */ /* 0x000fe20008000000 */
[----:B------:R-:W-:Y:S01]  /*52e0*/  UIADD3 UR10, UR6, 0x482, URZ ;  /* 0x00000482060a7890 */ /* 0x000fe2000fffe03f */
[----:B------:R-:W-:Y:S01]  /*52f0*/  UMOV UR29, UR13 ;  /* 0x0000000d001d7c82 */ /* 0x000fe20008000000 */
[----:B------:R-:W-:Y:S01]  /*5300*/  UIADD3 UR11, UR6, 0x184, URZ ;  /* 0x00000184060b7890 */ /* 0x000fe2000fffe03f */
[----:B------:R-:W-:-:S02]  /*5310*/  WARPGROUP.DEPBAR.LE gsb0, 0x0 ;  /* 0x00008000000079c5 */ /* 0x000fc40000010000 */
        /* <DEDUP_REMOVED lines=8> */
[----:B------:R-:W-:Y:S01]  /*53a0*/  UMOV UR14, UR17 ;  /* 0x00000011000e7c82 */ /* 0x000fe20008000000 */
[----:B------:R-:W-:Y:S01]  /*53b0*/  UMOV UR15, 0x40000040 ;  /* 0x40000040000f7882 */ /* 0x000fe20000000000 */
[----:B------:R-:W-:Y:S01]  /*53c0*/  UMOV UR17, UR13 ;  /* 0x0000000d00117c82 */ /* 0x000fe20008000000 */
        /* <DEDUP_REMOVED lines=21> */
[----:B------:R-:W-:Y:S02]  /*5520*/  UIADD3 UR20, UR6, 0x702, URZ ;  /* 0x0000070206147890 */ /* 0x000fe4000fffe03f */
[----:B------:R-:W-:Y:S01]  /*5530*/  UIADD3 UR21, UR6, 0x204, URZ ;  /* 0x0000020406157890 */ /* 0x000fe2000fffe03f */
        /* <DEDUP_REMOVED lines=32> */
[----:B------:R-:W-:Y:S02]  /*5740*/  WARPGROUP.DEPBAR.LE gsb0, 0x0 ;  /* 0x00008000000079c5 */ /* 0x000fe40000010000 */
[----:B------:R-:W-:-:S06]  /*5750*/  WARPGROUP.ARRIVE ;  /* 0x00000000000079c5 */ /* 0x000fcc0000000000 */
[----:B------:R-:W-:Y:S01]  /*5760*/  IGMMA.64x16x32.S8.S8 R40, gdesc[UR16], R40, gsb0 ;  /* 0x00600000102879f1 */ /* 0x000fe20008041028 */
[----:B------:R-:W-:Y:S02]  /*5770*/  UIADD3 UR16, UR6, 0x284, URZ ;  /* 0x0000028406107890 */ /* 0x000fe4000fffe03f */
[----:B------:R-:W-:Y:S02]  /*5780*/  UIADD3 UR17, UR6, 0x304, URZ ;  /* 0x0000030406117890 */ /* 0x000fe4000fffe03f */
        /* <DEDUP_REMOVED lines=465> */
[----:B------:R-:W-:Y:S01]  /*74a0*/  UMOV UR9, 0x40000040 ;  /* 0x4000004000097882 */ /* 0x000fe20000000000 */
[----:B------:R-:W-:Y:S02]  /*74b0*/  WARPGROUP.DEPBAR.LE gsb0, 0x0 ;  /* 0x00008000000079c5 */ /* 0x000fe40000010000 */
[----:B------:R-:W-:-:S06]  /*74c0*/  WARPGROUP.ARRIVE ;  /* 0x00000000000079c5 */ /* 0x000fcc0000000000 */
[----:B------:R-:W-:Y:S01]  /*74d0*/  IGMMA.64x16x32.S8.S8 R24, gdesc[UR12], R24, gsb0 ;  /* 0x006000000c1879f1 */ /* 0x000fe20008041018 */
[----:B------:R-:W-:Y:S02]  /*74e0*/  UIADD3 UR12, UR6, 0x906, URZ ;  /* 0x00000906060c7890 */ /* 0x000fe4000fffe03f */
        /* <DEDUP_REMOVED lines=86> */
[----:B------:R-:W-:Y:S01]  /*7a50*/  BPT.TRAP 0x1 ;  /* 0x000000040000795c */ /* 0x000fe20000300000 */
.L_x_27:
[----:B------:R-:W-:-:S13]  /*7a60*/  ISETP.NE.AND P1, PT, R22, RZ, PT ;  /* 0x000000ff1600720c */ /* 0x000fda0003f25270 */
[----:B01----:R-:W-:-:S04]  /*7a70*/  @P1 IMAD R4, R3, 0x8, R6 ;  /* 0x0000000803041824 */ /* 0x003fc800078e0206 */
[----:B------:R-:W-:-:S05]  /*7a80*/  @P1 VIADD R4, R4, 0x10 ;  /* 0x0000001004041836 */ /* 0x000fca0000000000 */
[----:B------:R-:W-:-:S04]  /*7a90*/  @P1 PRMT R4, R23, 0x654, R4 ;  /* 0x0000065417041816 */ /* 0x000fc80000000004 */
[----:B------:R0:W-:Y:S01]  /*7aa0*/  @P1 SYNCS.ARRIVE.TRANS64.RED.A1T0 RZ, [R4+URZ], RZ ;  /* 0x000000ff04ff19a7 */ /* 0x0001e2000810043f */
[----:B------:R-:W-:-:S13]  /*7ab0*/  ISETP.GT.U32.AND P1, PT, R19, 0x1, PT ;  /* 0x000000011300780c */ /* 0x000fda0003f24070 */
[----:B0-----:R-:W-:Y:S05]  /*7ac0*/  @P1 BRA `(.L_x_28) ;  /* 0x0000000000041947 */ /* 0x001fea0003800000 */
[----:B------:R-:W-:Y:S01]  /*7ad0*/  BPT.TRAP 0x1 ;  /* 0x000000040000795c */ /* 0x000fe20000300000 */
.L_x_28:
[----:B------:R-:W-:Y:S01]  /*7ae0*/  UIADD3 UR4, UR4, 0x1, URZ ;  /* 0x0000000104047890 */ /* 0x000fe2000fffe03f */
[C---:B------:R-:W-:Y:S01]  /*7af0*/  ISETP.GT.AND P2, PT, R0.reuse, 0x1, PT ;  /* 0x000000010000780c */ /* 0x040fe20003f44270 */
[----:B------:R-:W-:Y:S02]  /*7b00*/  VIADD R3, R3, 0x1 ;  /* 0x0000000103037836 */ /* 0x000fe40000000000 */
[----:B------:R-:W-:Y:S01]  /*7b10*/  UISETP.NE.AND UP0, UPT, UR4, 0x2, UPT ;  /* 0x000000020400788c */ /* 0x000fe2000bf05270 */
[----:B------:R-:W-:Y:S02]  /*7b20*/  VIADD R0, R0, 0xffffffff ;  /* 0xffffffff00007836 */ /* 0x000fe40000000000 */
[C---:B------:R-:W-:Y:S01]  /*7b30*/  ISETP.NE.AND P1, PT, R3.reuse, 0x2, PT ;  /* 0x000000020300780c */ /* 0x040fe20003f25270 */
[----:B------:R-:W-:Y:S02]  /*7b40*/  USEL UR5, URZ, 0x1, UP0 ;  /* 0x000000013f057887 */ /* 0x000fe40008000000 */
[----:B------:R-:W-:Y:S01]  /*7b50*/  USEL UR4, UR4, URZ, UP0 ;  /* 0x0000003f04047287 */ /* 0x000fe20008000000 */
[----:B------:R-:W-:-:S03]  /*7b60*/  SEL R3, R3, RZ, P1 ;  /* 0x000000ff03037207 */ /* 0x000fc60000800000 */
[----:B------:R-:W-:Y:S01]  /*7b70*/  LOP3.LUT R7, R7, UR5, RZ, 0x3c, !PT ;  /* 0x0000000507077c12 */ /* 0x000fe2000f8e3cff */
[----:B------:R-:W-:Y:S07]  /*7b80*/  @P2 BRA `(.L_x_29) ;  /* 0xffffffcc00602947 */ /* 0x000fee000383ffff */
.L_x_22:
[----:B------:R-:W3:Y:S02]  /*7b90*/  LDC R0, c[0x0][0x28c] ;  /* 0x0000a300ff007b82 */ /* 0x000ee40000000800 */
[----:B---3--:R-:W-:-:S13]  /*7ba0*/  ISETP.GE.AND P1, PT, R0, 0x1, PT ;  /* 0x000000010000780c */ /* 0x008fda0003f26270 */
[----:B------:R-:W-:Y:S05]  /*7bb0*/  @!P1 BRA `(.L_x_30) ;  /* 0x0000000000409947 */ /* 0x000fea0003800000 */
[----:B------:R-:W-:Y:S05]  /*7bc0*/  @!P0 BRA `(.L_x_31) ;  /* 0x0000000000048947 */ /* 0x000fea0003800000 */
[----:B------:R-:W-:Y:S01]  /*7bd0*/  BPT.TRAP 0x1 ;  /* 0x000000040000795c */ /* 0x000fe20000300000 */
.L_x_31:
[----:B------:R-:W-:Y:S01]  /*7be0*/  ISETP.NE.AND P0, PT, R22, RZ, PT ;  /* 0x000000ff1600720c */ /* 0x000fe20003f05270 */
[----:B------:R-:W-:-:S12]  /*7bf0*/  UISETP.LT.AND UP1, UPT, UR38, 0x1, UPT ;  /* 0x000000012600788c */ /* 0x000fd8000bf21270 */
[----:B------:R-:W-:-:S05]  /*7c00*/  VOTEU.ANY UP0, P0 ;  /* 0x00000000003f7886 */ /* 0x000fca0000000100 */
[----:B------:R-:W-:-:S04]  /*7c10*/  @UP0 USEL UR4, UR38, 0x1, UP1 ;  /* 0x0000000126040887 */ /* 0x000fc80008800000 */
[----:B------:R-:W-:-:S06]  /*7c20*/  @UP0 UIADD3 UR4, UR37, UR38, -UR4 ;  /* 0x0000002625040290 */ /* 0x000fcc000fffe804 */
[----:B------:R-:W-:-:S04]  /*7c30*/  IMAD.U32 R0, RZ, RZ, UR4 ;  /* 0x00000004ff007e24 */ /* 0x000fc8000f8e00ff */
[----:B------:R-:W-:-:S05]  /*7c40*/  @P0 IMAD.SHL.U32 R0, R0, 0x8, RZ ;  /* 0x0000000800000824 */ /* 0x000fca00078e00ff */
[----:B------:R-:W-:-:S04]  /*7c50*/  @P0 LOP3.LUT R0, R0, 0x8, RZ, 0xc0, !PT ;  /* 0x0000000800000812 */ /* 0x000fc800078ec0ff */
[----:B------:R-:W-:-:S04]  /*7c60*/  @P0 IADD3 R0, R6, 0x10, R0 ;  /* 0x0000001006000810 */ /* 0x000fc80007ffe000 */
[----:B------:R-:W-:-:S04]  /*7c70*/  @P0 PRMT R0, R23, 0x654, R0 ;  /* 0x0000065417000816 */ /* 0x000fc80000000000 */
[----:B------:R3:W-:Y:S01]  /*7c80*/  @P0 SYNCS.ARRIVE.TRANS64.RED.A1T0 RZ, [R0+URZ], RZ ;  /* 0x000000ff00ff09a7 */ /* 0x0007e2000810043f */
[----:B------:R-:W-:-:S13]  /*7c90*/  ISETP.GT.U32.AND P0, PT, R19, 0x1, PT ;  /* 0x000000011300780c */ /* 0x000fda0003f04070 */
[----:B---3--:R-:W-:Y:S05]  /*7ca0*/  @P0 BRA `(.L_x_30) ;  /* 0x0000000000040947 */ /* 0x008fea0003800000 */
[----:B------:R-:W-:Y:S01]  /*7cb0*/  BPT.TRAP 0x1 ;  /* 0x000000040000795c */ /* 0x000fe20000300000 */
.L_x_30:
[----:B------:R-:W3:Y:S01]  /*7cc0*/  LDC R8, c[0x0][0x288] ;  /* 0x0000a200ff087b82 */ /* 0x000ee20000000800 */
[--C-:B------:R-:W-:Y:S01]  /*7cd0*/  SHF.R.U32.HI R0, RZ, 0x7, R18.reuse ;  /* 0x00000007ff007819 */ /* 0x100fe20000011612 */
[----:B------:R-:W-:Y:S01]  /*7ce0*/  UIADD3 UR37, UR38, UR37, URZ ;  /* 0x0000002526257290 */ /* 0x000fe2000fffe03f */
[----:B01----:R-:W-:Y:S01]  /*7cf0*/  LOP3.LUT R4, R18, 0x60, RZ, 0xc0, !PT ;  /* 0x0000006012047812 */ /* 0x003fe200078ec0ff */
[----:B------:R-:W-:Y:S01]  /*7d00*/  IMAD R7, R146, 0xf0, RZ ;  /* 0x000000f092077824 */ /* 0x000fe200078e02ff */
[----:B------:R-:W-:Y:S01]  /*7d10*/  LOP3.LUT R0, R0, 0x1, RZ, 0xc0, !PT ;  /* 0x0000000100007812 */ /* 0x000fe200078ec0ff */
[----:B------:R-:W-:Y:S01]  /*7d20*/  USHF.R.U32.HI UR4, URZ, 0x1, UR37 ;  /* 0x000000013f047899 */ /* 0x000fe20008011625 */
[----:B------:R-:W-:Y:S01]  /*7d30*/  SHF.R.U32.HI R3, RZ, 0x2, R18 ;  /* 0x00000002ff037819 */ /* 0x000fe20000011612 */
[----:B------:R-:W-:Y:S01]  /*7d40*/  IMAD.SHL.U32 R13, R145, 0x80, RZ ;  /* 0x00000080910d7824 */ /* 0x000fe200078e00ff */
[----:B------:R-:W-:Y:S01]  /*7d50*/  SHF.R.U32.HI R6, RZ, 0x1, R4 ;  /* 0x00000001ff067819 */ /* 0x000fe20000011604 */
[----:B------:R-:W-:Y:S01]  /*7d60*/  IMAD.SHL.U32 R4, R0, 0x40, RZ ;  /* 0x0000004000047824 */ /* 0x000fe200078e00ff */
[----:B------:R-:W-:Y:S01]  /*7d70*/  LOP3.LUT R3, R3, 0x7, RZ, 0xc0, !PT ;  /* 0x0000000703037812 */ /* 0x000fe200078ec0ff */
[----:B------:R-:W-:Y:S01]  /*7d80*/  ULOP3.LUT UR4, UR4, 0x1, URZ, 0xc0, !UPT ;  /* 0x0000000104047892 */ /* 0x000fe2000f8ec03f */
[----:B------:R-:W-:Y:S01]  /*7d90*/  SHF.R.S32.HI R14, RZ, 0x1f, R144 ;  /* 0x0000001fff0e7819 */ /* 0x000fe20000011490 */
[----:B------:R-:W-:Y:S01]  /*7da0*/  ULDC UR8, c[0x0][0x284] ;  /* 0x0000a10000087ab9 */ /* 0x000fe20000000800 */
[--C-:B------:R-:W-:Y:S01]  /*7db0*/  IADD3 R5, RZ, -R6, -R3.reuse ;  /* 0x80000006ff057210 */ /* 0x100fe20007ffe803 */
[----:B------:R-:W-:Y:S01]  /*7dc0*/  UISETP.GT.U32.AND UP1, UPT, UR37, 0x1, UPT ;  /* 0x000000012500788c */ /* 0x000fe2000bf24070 */
[----:B------:R-:W-:Y:S01]  /*7dd0*/  LOP3.LUT R3, R4, 0x40, R3, 0xe2, !PT ;  /* 0x0000004004037812 */ /* 0x000fe200078ee203 */
[----:B------:R-:W-:Y:S01]  /*7de0*/  UISETP.NE.U32.AND UP0, UPT, UR4, 0x1, UPT ;  /* 0x000000010400788c */ /* 0x000fe2000bf05070 */
[----:B------:R-:W-:Y:S01]  /*7df0*/  LOP3.LUT R4, R18, 0x3, RZ, 0xc0, !PT ;  /* 0x0000000312047812 */ /* 0x000fe200078ec0ff */
[----:B------:R-:W-:Y:S01]  /*7e00*/  ULDC.64 UR6, c[0x0][0x5d0] ;  /* 0x0001740000067ab9 */ /* 0x000fe20000000a00 */
[----:B------:R-:W-:Y:S01]  /*7e10*/  UISETP.LT.U32.AND UP1, UPT, UR38, 0x2, UP1 ;  /* 0x000000022600788c */ /* 0x000fe20008f21070 */
[----:B------:R-:W-:Y:S01]  /*7e20*/  IMAD R0, R0, -0x40, R5 ;  /* 0xffffffc000007824 */ /* 0x000fe200078e0205 */
[----:B------:R-:W-:Y:S01]  /*7e30*/  UISETP.GT.U32.AND UP0, UPT, UR38, 0x1, !UP0 ;  /* 0x000000012600788c */ /* 0x000fe2000c704070 */
[----:B---3--:R-:W-:Y:S01]  /*7e40*/  IMAD R12, R4, -0x2, R8 ;  /* 0xfffffffe040c7824 */ /* 0x008fe200078e0208 */
[----:B------:R-:W-:Y:S01]  /*7e50*/  ISETP.GE.AND P0, PT, R7, R8, PT ;  /* 0x000000080700720c */ /* 0x000fe20003f06270 */
[----:B------:R-:W-:Y:S01]  /*7e60*/  IMAD.SHL.U32 R8, R18, 0x2, RZ ;  /* 0x0000000212087824 */ /* 0x000fe200078e00ff */
[----:B------:R-:W-:Y:S01]  /*7e70*/  USEL UR5, URZ, 0x1, !UP1 ;  /* 0x000000013f057887 */ /* 0x000fe2000c800000 */
[----:B------:R-:W-:Y:S01]  /*7e80*/  IMAD R5, R14, UR6, RZ ;  /* 0x000000060e057c24 */ /* 0x000fe2000f8e02ff */
[----:B------:R-:W-:Y:S01]  /*7e90*/  ISETP.GE.OR P0, PT, R13, UR8, P0 ;  /* 0x000000080d007c0c */ /* 0x000fe20008706670 */
[----:B------:R-:W-:Y:S01]  /*7ea0*/  USEL UR4, URZ, 0x1, !UP0 ;  /* 0x000000013f047887 */ /* 0x000fe2000c000000 */
[----:B------:R-:W-:Y:S01]  /*7eb0*/  LOP3.LUT R8, R7, 0x6, R8, 0xf8, !PT ;  /* 0x0000000607087812 */ /* 0x000fe200078ef808 */
[----:B------:R-:W-:Y:S01]  /*7ec0*/  IMAD.WIDE R10, R145, 0x80, RZ ;  /* 0x00000080910a7825 */ /* 0x000fe200078e02ff */
[----:B------:R-:W-:Y:S01]  /*7ed0*/  ULOP3.LUT UR37, UR37, 0x1, URZ, 0xc0, !UPT ;  /* 0x0000000125257892 */ /* 0x000fe2000f8ec03f */
[----:B------:R-:W-:Y:S01]  /*7ee0*/  IADD3 R0, -R13, UR8, R0 ;  /* 0x000000080d007c10 */ /* 0x000fe2000fffe100 */
[----:B------:R-:W-:Y:S01]  /*7ef0*/  ULOP3.LUT UR36, UR4, UR36, UR5, 0x96, !UPT ;  /* 0x0000002404247292 */ /* 0x000fe2000f8e9605 */
[----:B------:R-:W-:Y:S01]  /*7f00*/  SHF.R.S32.HI R9, RZ, 0x1f, R8 ;  /* 0x0000001fff097819 */ /* 0x000fe20000011408 */
[----:B------:R-:W-:Y:S01]  /*7f10*/  IMAD R15, R144, UR7, R5 ;  /* 0x00000007900f7c24 */ /* 0x000fe2000f8e0205 */
[----:B------:R-:W-:Y:S01]  /*7f20*/  LOP3.LUT R157, R10, R3, R6, 0xfe, !PT ;  /* 0x000000030a9d7212 */ /* 0x000fe200078efe06 */
[----:B------:R-:W-:-:S02]  /*7f30*/  IMAD.IADD R3, R12, 0x1, -R7 ;  /* 0x000000010c037824 */ /* 0x000fc400078e0a07 */
[----:B------:R-:W-:-:S04]  /*7f40*/  IMAD.WIDE.U32 R4, R144, UR6, R8 ;  /* 0x0000000690047c25 */ /* 0x000fc8000f8e0008 */
[----:B------:R-:W-:Y:S02]  /*7f50*/  IMAD.IADD R5, R5, 0x1, R15 ;  /* 0x0000000105057824 */ /* 0x000fe400078e020f */
[----:B------:R-:W-:Y:S01]  /*7f60*/  IMAD.MOV.U32 R145, RZ, RZ, -0x1 ;  /* 0xffffffffff917424 */ /* 0x000fe200078e00ff */
[----:B------:R-:W-:Y:S06]  /*7f70*/  @P0 BRA `(.L_x_32) ;  /* 0x0000006000f00947 */ /* 0x000fec0003800000 */
[----:B------:R-:W0:Y:S01]  /*7f80*/  LDC.64 R12, c[0x0][0x5c8] ;  /* 0x00017200ff0c7b82 */ /* 0x000e220000000a00 */
[----:B------:R-:W-:Y:S01]  /*7f90*/  ULDC.64 UR4, c[0x0][0x5c0] ;  /* 0x0001700000047ab9 */ /* 0x000fe20000000a00 */
[----:B------:R-:W-:Y:S01]  /*7fa0*/  BSSY B0, `(.L_x_32) ;  /* 0x0000639000007945 */ /* 0x000fe20003800000 */
[-C--:B0-----:R-:W-:Y:S02]  /*7fb0*/  IMAD R6, R11, R12.reuse, RZ ;  /* 0x0000000c0b067224 */ /* 0x081fe400078e02ff */
[----:B------:R-:W-:-:S04]  /*7fc0*/  IMAD.WIDE.U32 R4, R157, R12, R4 ;  /* 0x0000000c9d047225 */ /* 0x000fc800078e0004 */
[----:B------:R-:W-:Y:S01]  /*7fd0*/  IMAD R7, R157, R13, R6 ;  /* 0x0000000d9d077224 */ /* 0x000fe200078e0206 */
[----:B------:R-:W-:-:S03]  /*7fe0*/  IADD3 R4, P0, R4, UR4, RZ ;  /* 0x0000000404047c10 */ /* 0x000fc6000ff1e0ff */
[----:B------:R-:W-:Y:S01]  /*7ff0*/  IMAD.IADD R7, R5, 0x1, R7 ;  /* 0x0000000105077824 */ /* 0x000fe200078e0207 */
[----:B------:R-:W-:-:S04]  /*8000*/  LEA R6, P1, R12, R4, 0x3 ;  /* 0x000000040c067211 */ /* 0x000fc800078218ff */
[----:B------:R-:W-:Y:S02]  /*8010*/  IADD3.X R5, R7, UR5, RZ, P0, !PT ;  /* 0x0000000507057c10 */ /* 0x000fe400087fe4ff */
[----:B-----5:R-:W-:Y:S02]  /*8020*/  ISETP.NE.AND P0, PT, R148, RZ, PT ;  /* 0x000000ff9400720c */ /* 0x020fe40003f05270 */
[----:B------:R-:W-:-:S11]  /*8030*/  LEA.HI.X R7, R12, R5, R13, 0x3, P1 ;  /* 0x000000050c077211 */ /* 0x000fd600008f1c0d */
[----:B------:R-:W-:Y:S05]  /*8040*/  @!P0 BRA `(.L_x_33) ;  /* 0x0000004800288947 */ /* 0x000fea0003800000 */
[----:B------:R-:W0:Y:S01]  /*8050*/  LDC.64 R152, c[0x0][0x5b0] ;  /* 0x00016c00ff987b82 */ /* 0x000e220000000a00 */
[----:B------:R-:W-:Y:S01]  /*8060*/  ULDC.64 UR4, c[0x0][0x5b8] ;  /* 0x00016e0000047ab9 */ /* 0x000fe20000000a00 */
[----:B------:R-:W-:Y:S01]  /*8070*/  ISETP.GE.AND P3, PT, R3, 0x1, PT ;  /* 0x000000010300780c */ /* 0x000fe20003f66270 */
[----:B------:R-:W-:Y:S01]  /*8080*/  IMAD R13, R14, UR4, RZ ;  /* 0x000000040e0d7c24 */ /* 0x000fe2000f8e02ff */
[----:B------:R-:W-:Y:S01]  /*8090*/  BSSY B1, `(.L_x_34) ;  /* 0x000000e000017945 */ /* 0x000fe20003800000 */
[----:B------:R-:W-:Y:S01]  /*80a0*/  IMAD.WIDE.U32 R20, R144, UR4, R8 ;  /* 0x0000000490147c25 */ /* 0x000fe2000f8e0008 */
[----:B------:R-:W-:Y:S02]  /*80b0*/  ISETP.LT.OR P1, PT, R0, 0x1, !P3 ;  /* 0x000000010000780c */ /* 0x000fe40005f21670 */
[----:B------:R-:W1:Y:S01]  /*80c0*/  LDC.64 R154, c[0x0][0x5a8] ;  /* 0x00016a00ff9a7b82 */ /* 0x000e620000000a00 */
[----:B------:R-:W-:Y:S02]  /*80d0*/  IMAD R13, R144, UR5, R13 ;  /* 0x00000005900d7c24 */ /* 0x000fe4000f8e020d */
[----:B------:R-:W-:-:S02]  /*80e0*/  IMAD.MOV.U32 R14, RZ, RZ, R20 ;  /* 0x000000ffff0e7224 */ /* 0x000fc400078e0014 */
[----:B------:R-:W-:Y:S02]  /*80f0*/  IMAD.IADD R15, R21, 0x1, R13 ;  /* 0x00000001150f7824 */ /* 0x000fe400078e020d */
[-C--:B0-----:R-:W-:Y:S02]  /*8100*/  IMAD R10, R11, R152.reuse, RZ ;  /* 0x000000980b0a7224 */ /* 0x081fe400078e02ff */
[----:B------:R-:W-:-:S04]  /*8110*/  IMAD.WIDE.U32 R8, R157, R152, R14 ;  /* 0x000000989d087225 */ /* 0x000fc800078e000e */
[----:B------:R-:W-:Y:S01]  /*8120*/  IMAD R151, R157, R153, R10 ;  /* 0x000000999d977224 */ /* 0x000fe200078e020a */
[----:B-1----:R-:W-:-:S04]  /*8130*/  IADD3 R8, P0, R8, R154, RZ ;  /* 0x0000009a08087210 */ /* 0x002fc80007f1e0ff */
[----:B------:R-:W-:Y:S01]  /*8140*/  IADD3.X R9, R155, R9, R151, P0, !PT ;  /* 0x000000099b097210 */ /* 0x000fe200007fe497 */
[----:B------:R-:W-:Y:S08]  /*8150*/  @P1 BRA `(.L_x_35) ;  /* 0x0000000000041947 */ /* 0x000ff00003800000 */
[----:B--2---:R0:W5:Y:S02]  /*8160*/  LDG.E.U8 R149, desc[UR58][R8.64] ;  /* 0x0000003a08957981 */ /* 0x004164000c1e1100 */
.L_x_35:
[----:B------:R-:W-:Y:S05]  /*8170*/  BSYNC B1 ;  /* 0x0000000000017941 */ /* 0x000fea0003800000 */
.L_x_34:
[----:B-----5:R-:W-:Y:S01]  /*8180*/  LOP3.LUT R12, R149, 0xffff, RZ, 0xc0, !PT ;  /* 0x0000ffff950c7812 */ /* 0x020fe200078ec0ff */
[----:B------:R-:W-:Y:S01]  /*8190*/  IMAD.SHL.U32 R10, R152, 0x8, RZ ;  /* 0x00000008980a7824 */ /* 0x000fe200078e00ff */
[----:B------:R-:W-:Y:S01]  /*81a0*/  ISETP.GE.AND P2, PT, R3, 0x2, PT ;  /* 0x000000020300780c */ /* 0x000fe20003f46270 */
[----:B------:R-:W-:Y:S01]  /*81b0*/  BSSY B1, `(.L_x_36) ;  /* 0x000000e000017945 */ /* 0x000fe20003800000 */
[----:B------:R-:W-:Y:S02]  /*81c0*/  PRMT R13, R12, 0x8880, RZ ;  /* 0x000088800c0d7816 */ /* 0x000fe400000000ff */
[----:B------:R-:W-:Y:S02]  /*81d0*/  ISETP.LT.OR P0, PT, R0, 0x1, !P2 ;  /* 0x000000010000780c */ /* 0x000fe40005701670 */
[----:B------:R-:W-:Y:S01]  /*81e0*/  SHF.L.U64.HI R11, R152, 0x3, R153 ;  /* 0x00000003980b7819 */ /* 0x000fe20000010299 */
[----:B------:R-:W-:-:S04]  /*81f0*/  IMAD R12, R13, R148, RZ ;  /* 0x000000940d0c7224 */ /* 0x000fc800078e02ff */
[----:B------:R-:W-:Y:S02]  /*8200*/  @!P1 IMAD R13, R136, R147, R12 ;  /* 0x00000093880d9224 */ /* 0x000fe400078e020c */
[----:B------:R-:W-:-:S03]  /*8210*/  IMAD.WIDE.U32 R10, R157, R152, R10 ;  /* 0x000000989d0a7225 */ /* 0x000fc600078e000a */
[----:B------:R1:W-:Y:S01]  /*8220*/  @!P1 STG.E.U8 desc[UR58][R4.64], R13 ;  /* 0x0000000d04009986 */ /* 0x0003e2000c10113a */
[----:B------:R-:W-:Y:S01]  /*8230*/  IADD3 R10, P4, P5, R20, R154, R10 ;  /* 0x0000009a140a7210 */ /* 0x000fe20007d9e00a */
[----:B------:R-:W-:Y:S01]  /*8240*/  IMAD.IADD R20, R151, 0x1, R11 ;  /* 0x0000000197147824 */ /* 0x000fe200078e020b */
[----:B------:R-:W-:Y:S11]  /*8250*/  @P0 BRA `(.L_x_37) ;  /* 0x00000000000c0947 */ /* 0x000ff60003800000 */
[----:B--2---:R-:W1:Y:S02]  /*8260*/  LDG.E.U8 R149, desc[UR58][R8.64+0x1] ;  /* 0x0000013a08957981 */ /* 0x004e64000c1e1100 */
[----:B-1----:R-:W-:-:S05]  /*8270*/  PRMT R13, R149, 0x8880, RZ ;  /* 0x00008880950d7816 */ /* 0x002fca00000000ff */
[----:B------:R-:W-:-:S07]  /*8280*/  IMAD R12, R13, R148, RZ ;  /* 0x000000940d0c7224 */ /* 0x000fce00078e02ff */
.L_x_37:
[----:B------:R-:W-:Y:S05]  /*8290*/  BSYNC B1 ;  /* 0x0000000000017941 */ /* 0x000fea0003800000 */
.L_x_36:
[C---:B------:R-:W-:Y:S01]  /*82a0*/  ISETP.LT.OR P3, PT, R0.reuse, 0x9, !P3 ;  /* 0x000000090000780c */ /* 0x040fe20005f61670 */
[----:B------:R-:W-:Y:S01]  /*82b0*/  @!P0 IMAD R137, R137, R147, R12 ;  /* 0x0000009389898224 */ /* 0x000fe200078e020c */
[----:B------:R-:W-:Y:S01]  /*82c0*/  ISETP.GE.AND P1, PT, R3, 0x9, PT ;  /* 0x000000090300780c */ /* 0x000fe20003f26270 */
[----:B------:R-:W-:Y:S01]  /*82d0*/  BSSY B1, `(.L_x_38) ;  /* 0x000000b000017945 */ /* 0x000fe20003800000 */
[----:B------:R-:W-:Y:S02]  /*82e0*/  IADD3.X R11, R15, R155, R20, P4, P5 ;  /* 0x0000009b0f0b7210 */ /* 0x000fe400027ea414 */
[----:B------:R3:W-:Y:S01]  /*82f0*/  @!P0 STG.E.U8 desc[UR58][R4.64+0x1], R137 ;  /* 0x0000018904008986 */ /* 0x0007e2000c10113a */
[----:B------:R-:W-:Y:S02]  /*8300*/  ISETP.GE.AND P0, PT, R3, 0xa, PT ;  /* 0x0000000a0300780c */ /* 0x000fe40003f06270 */
[C---:B------:R-:W-:Y:S02]  /*8310*/  ISETP.LT.OR P2, PT, R0.reuse, 0x9, !P2 ;  /* 0x000000090000780c */ /* 0x040fe40005741670 */
[----:B------:R-:W-:-:S02]  /*8320*/  ISETP.LT.OR P5, PT, R0, 0x1, !P1 ;  /* 0x000000010000780c */ /* 0x000fc40004fa1670 */
[----:B------:R-:W-:Y:S01]  /*8330*/  ISETP.LT.OR P4, PT, R0, 0x1, !P0 ;  /* 0x000000010000780c */ /* 0x000fe20004781670 */
[----:B------:R-:W-:-:S12]  /*8340*/  @P3 BRA `(.L_x_39) ;  /* 0x00000000000c3947 */ /* 0x000fd80003800000 */
[----:B--2---:R-:W1:Y:S02]  /*8350*/  LDG.E.U8 R149, desc[UR58][R10.64] ;  /* 0x0000003a0a957981 */ /* 0x004e64000c1e1100 */
[----:B-1----:R-:W-:-:S05]  /*8360*/  PRMT R13, R149, 0x8880, RZ ;  /* 0x00008880950d7816 */ /* 0x002fca00000000ff */
[----:B------:R-:W-:-:S07]  /*8370*/  IMAD R12, R13, R148, RZ ;  /* 0x000000940d0c7224 */ /* 0x000fce00078e02ff */
.L_x_39:
[----:B------:R-:W-:Y:S05]  /*8380*/  BSYNC B1 ;  /* 0x0000000000017941 */ /* 0x000fea0003800000 */
.L_x_38:
[----:B-1----:R-:W-:Y:S01]  /*8390*/  @!P3 IMAD R13, R138, R147, R12 ;  /* 0x000000938a0db224 */ /* 0x002fe200078e020c */
[----:B------:R-:W-:Y:S04]  /*83a0*/  BSSY B1, `(.L_x_40) ;  /* 0x0000006000017945 */ /* 0x000fe80003800000 */
[----:B------:R1:W-:Y:S01]  /*83b0*/  @!P3 STG.E.U8 desc[UR58][R6.64], R13 ;  /* 0x0000000d0600b986 */ /* 0x0003e2000c10113a */
[----:B------:R-:W-:Y:S05]  /*83c0*/  @P2 BRA `(.L_x_41) ;  /* 0x00000000000c2947 */ /* 0x000fea0003800000 */
[----:B--2---:R-:W1:Y:S02]  /*83d0*/  LDG.E.U8 R149, desc[UR58][R10.64+0x1] ;  /* 0x0000013a0a957981 */ /* 0x004e64000c1e1100 */
[----:B-1----:R-:W-:-:S05]  /*83e0*/  PRMT R13, R149, 0x8880, RZ ;  /* 0x00008880950d7816 */ /* 0x002fca00000000ff */
[----:B------:R-:W-:-:S07]  /*83f0*/  IMAD R12, R13, R148, RZ ;  /* 0x000000940d0c7224 */ /* 0x000fce00078e02ff */
.L_x_41:
[----:B------:R-:W-:Y:S05]  /*8400*/  BSYNC B1 ;  /* 0x0000000000017941 */ /* 0x000fea0003800000 */
.L_x_40:
[----:B------:R-:W-:Y:S01]  /*8410*/  @!P2 IMAD R139, R139, R147, R12 ;  /* 0x000000938b8ba224 */ /* 0x000fe200078e020c */
[----:B------:R-:W-:Y:S04]  /*8420*/  BSSY B1, `(.L_x_42) ;  /* 0x0000006000017945 */ /* 0x000fe80003800000 */
[----:B------:R4:W-:Y:S01]  /*8430*/  @!P2 STG.E.U8 desc[UR58][R6.64+0x1], R139 ;  /* 0x0000018b0600a986 */ /* 0x0009e2000c10113a */
[----:B------:R-:W-:Y:S05]  /*8440*/  @P5 BRA `(.L_x_43) ;  /* 0x00000000000c5947 */ /* 0x000fea0003800000 */
[----:B--2---:R-:W1:Y:S02]  /*8450*/  LDG.E.U8 R149, desc[UR58][R8.64+0x8] ;  /* 0x0000083a08957981 */ /* 0x004e64000c1e1100 */
[----:B-1----:R-:W-:-:S05]  /*8460*/  PRMT R13, R149, 0x8880, RZ ;  /* 0x00008880950d7816 */ /* 0x002fca00000000ff */
[----:B------:R-:W-:-:S07]  /*8470*/  IMAD R12, R13, R148, RZ ;  /* 0x000000940d0c7224 */ /* 0x000fce00078e02ff */
.L_x_43:
[----:B------:R-:W-:Y:S05]  /*8480*/  BSYNC B1 ;  /* 0x0000000000017941 */ /* 0x000fea0003800000 */
.L_x_42:
[----:B-1----:R-:W-:Y:S01]  /*8490*/  @!P5 IMAD R13, R140, R147, R12 ;  /* 0x000000938c0dd224 */ /* 0x002fe200078e020c */
[----:B------:R-:W-:Y:S04]  /*84a0*/  BSSY B1, `(.L_x_44) ;  /* 0x0000006000017945 */ /* 0x000fe80003800000 */
[----:B------:R1:W-:Y:S01]  /*84b0*/  @!P5 STG.E.U8 desc[UR58][R4.64+0x8], R13 ;  /* 0x0000080d0400d986 */ /* 0x0003e2000c10113a */
[----:B------:R-:W-:Y:S05]  /*84c0*/  @P4 BRA `(.L_x_45) ;  /* 0x00000000000c4947 */ /* 0x000fea0003800000 */
[----:B--2---:R-:W1:Y:S02]  /*84d0*/  LDG.E.U8 R149, desc[UR58][R8.64+0x9] ;  /* 0x0000093a08957981 */ /* 0x004e64000c1e1100 */
[----:B-1----:R-:W-:-:S05]  /*84e0*/  PRMT R13, R149, 0x8880, RZ ;  /* 0x00008880950d7816 */ /* 0x002fca00000000ff */
[----:B------:R-:W-:-:S07]  /*84f0*/  IMAD R12, R13, R148, RZ ;  /* 0x000000940d0c7224 */ /* 0x000fce00078e02ff */
.L_x_45:
[----:B------:R-:W-:Y:S05]  /*8500*/  BSYNC B1 ;  /* 0x0000000000017941 */ /* 0x000fea0003800000 */
.L_x_44:
[C---:B------:R-:W-:Y:S01]  /*8510*/  ISETP.LT.OR P1, PT, R0.reuse, 0x9, !P1 ;  /* 0x000000090000780c */ /* 0x040fe20004f21670 */
[----:B------:R-:W-:Y:S01]  /*8520*/  @!P4 IMAD R141, R141, R147, R12 ;  /* 0x000000938d8dc224 */ /* 0x000fe200078e020c */
[C---:B------:R-:W-:Y:S01]  /*8530*/  ISETP.GE.AND P3, PT, R3.reuse, 0x11, PT ;  /* 0x000000110300780c */ /* 0x040fe20003f66270 */
[----:B------:R-:W-:Y:S01]  /*8540*/  BSSY B1, `(.L_x_46) ;  /* 0x000000a000017945 */ /* 0x000fe20003800000 */
[----:B------:R-:W-:Y:S02]  /*8550*/  ISETP.GE.AND P2, PT, R3, 0x12, PT ;  /* 0x000000120300780c */ /* 0x000fe40003f46270 */
[----:B------:R0:W-:Y:S01]  /*8560*/  @!P4 STG.E.U8 desc[UR58][R4.64+0x9], R141 ;  /* 0x0000098d0400c986 */ /* 0x0001e2000c10113a */
[C---:B------:R-:W-:Y:S02]  /*8570*/  ISETP.LT.OR P0, PT, R0.reuse, 0x9, !P0 ;  /* 0x000000090000780c */ /* 0x040fe40004701670 */
[C---:B------:R-:W-:Y:S02]  /*8580*/  ISETP.LT.OR P5, PT, R0.reuse, 0x1, !P3 ;  /* 0x000000010000780c */ /* 0x040fe40005fa1670 */
[----:B------:R-:W-:-:S02]  /*8590*/  ISETP.LT.OR P4, PT, R0, 0x1, !P2 ;  /* 0x000000010000780c */ /* 0x000fc40005781670 */
[----:B------:R-:W-:Y:S11]  /*85a0*/  @P1 BRA `(.L_x_47) ;  /* 0x00000000000c1947 */ /* 0x000ff60003800000 */
[----:B--2---:R-:W1:Y:S02]  /*85b0*/  LDG.E.U8 R149, desc[UR58][R10.64+0x8] ;  /* 0x0000083a0a957981 */ /* 0x004e64000c1e1100 */
[----:B-1----:R-:W-:-:S05]  /*85c0*/  PRMT R13, R149, 0x8880, RZ ;  /* 0x00008880950d7816 */ /* 0x002fca00000000ff */
[----:B------:R-:W-:-:S07]  /*85d0*/  IMAD R12, R13, R148, RZ ;  /* 0x000000940d0c7224 */ /* 0x000fce00078e02ff */
.L_x_47:
[----:B------:R-:W-:Y:S05]  /*85e0*/  BSYNC B1 ;  /* 0x0000000000017941 */ /* 0x000fea0003800000 */
.L_x_46:
[----:B-1----:R-:W-:Y:S01]  /*85f0*/  @!P1 IMAD R13, R142, R147, R12 ;  /* 0x000000938e0d9224 */ /* 0x002fe200078e020c */
[----:B------:R-:W-:Y:S04]  /*8600*/  BSSY B1, `(.L_x_48) ;  /* 0x0000006000017945 */ /* 0x000fe80003800000 */
[----:B------:R1:W-:Y:S01]  /*8610*/  @!P1 STG.E.U8 desc[UR58][R6.64+0x8], R13 ;  /* 0x0000080d06009986 */ /* 0x0003e2000c10113a */
[----:B------:R-:W-:Y:S05]  /*8620*/  @P0 BRA `(.L_x_49) ;  /* 0x00000000000c0947 */ /* 0x000fea0003800000 */
[----:B--2---:R-:W1:Y:S02]  /*8630*/  LDG.E.U8 R149, desc[UR58][R10.64+0x9] ;  /* 0x0000093a0a957981 */ /* 0x004e64000c1e1100 */
[----:B-1----:R-:W-:-:S05]  /*8640*/  PRMT R13, R149, 0x8880, RZ ;  /* 0x00008880950d7816 */ /* 0x002fca00000000ff */
[----:B------:R-:W-:-:S07]  /*8650*/  IMAD R12, R13, R148, RZ ;  /* 0x000000940d0c7224 */ /* 0x000fce00078e02ff */
.L_x_49:
[----:B------:R-:W-:Y:S05]  /*8660*/  BSYNC B1 ;  /* 0x0000000000017941 */ /* 0x000fea0003800000 */
.L_x_48:
[----:B------:R-:W-:Y:S01]  /*8670*/  @!P0 IMAD R143, R143, R147, R12 ;  /* 0x000000938f8f8224 */ /* 0x000fe200078e020c */
[----:B------:R-:W-:Y:S04]  /*8680*/  BSSY B1, `(.L_x_50) ;  /* 0x0000006000017945 */ /* 0x000fe80003800000 */
[----:B------:R0:W-:Y:S01]  /*8690*/  @!P0 STG.E.U8 desc[UR58][R6.64+0x9], R143 ;  /* 0x0000098f06008986 */ /* 0x0001e2000c10113a */
[----:B------:R-:W-:Y:S05]  /*86a0*/  @P5 BRA `(.L_x_51) ;  /* 0x00000000000c5947 */ /* 0x000fea0003800000 */
[----:B--2---:R-:W1:Y:S02]  /*86b0*/  LDG.E.U8 R149, desc[UR58][R8.64+0x10] ;  /* 0x0000103a08957981 */ /* 0x004e64000c1e1100 */
[----:B-1----:R-:W-:-:S05]  /*86c0*/  PRMT R13, R149, 0x8880, RZ ;  /* 0x00008880950d7816 */ /* 0x002fca00000000ff */
[----:B------:R-:W-:-:S07]  /*86d0*/  IMAD R12, R13, R148, RZ ;  /* 0x000000940d0c7224 */ /* 0x000fce00078e02ff */
.L_x_51:
[----:B------:R-:W-:Y:S05]  /*86e0*/  BSYNC B1 ;  /* 0x0000000000017941 */ /* 0x000fea0003800000 */
.L_x_50:
[----:B-1----:R-:W-:Y:S01]  /*86f0*/  @!P5 IMAD R13, R128, R147, R12 ;  /* 0x00000093800dd224 */ /* 0x002fe200078e020c */
[----:B------:R-:W-:Y:S04]  /*8700*/  BSSY B1, `(.L_x_52) ;  /* 0x0000006000017945 */ /* 0x000fe80003800000 */
[----:B------:R1:W-:Y:S01]  /*8710*/  @!P5 STG.E.U8 desc[UR58][R4.64+0x10], R13 ;  /* 0x0000100d0400d986 */ /* 0x0003e2000c10113a */
[----:B------:R-:W-:Y:S05]  /*8720*/  @P4 BRA `(.L_x_53) ;  /* 0x00000000000c4947 */ /* 0x000fea0003800000 */
[----:B--2---:R-:W1:Y:S02]  /*8730*/  LDG.E.U8 R149, desc[UR58][R8.64+0x11] ;  /* 0x0000113a08957981 */ /* 0x004e64000c1e1100 */
[----:B-1----:R-:W-:-:S05]  /*8740*/  PRMT R13, R149, 0x8880, RZ ;  /* 0x00008880950d7816 */ /* 0x002fca00000000ff */
[----:B------:R-:W-:-:S07]  /*8750*/  IMAD R12, R13, R148, RZ ;  /* 0x000000940d0c7224 */ /* 0x000fce00078e02ff */
.L_x_53:
[----:B------:R-:W-:Y:S05]  /*8760*/  BSYNC B1 ;  /* 0x0000000000017941 */ /* 0x000fea0003800000 */
.L_x_52:
        /* <DEDUP_REMOVED lines=13> */
.L_x_55:
[----:B------:R-:W-:Y:S05]  /*8840*/  BSYNC B1 ;  /* 0x0000000000017941 */ /* 0x000fea0003800000 */
.L_x_54:
[----:B-1----:R-:W-:Y:S01]  /*8850*/  @!P3 IMAD R13, R130, R147, R12 ;  /* 0x00000093820db224 */ /* 0x002fe200078e020c */
[----:B------:R-:W-:Y:S04]  /*8860*/  BSSY B1, `(.L_x_56) ;  /* 0x0000006000017945 */ /* 0x000fe80003800000 */
[----:B------:R1:W-:Y:S01]  /*8870*/  @!P3 STG.E.U8 desc[UR58][R6.64+0x10], R13 ;  /* 0x0000100d0600b986 */ /* 0x0003e2000c10113a */
[----:B------:R-:W-:Y:S05]  /*8880*/  @P2 BRA `(.L_x_57) ;  /* 0x00000000000c2947 */ /* 0x000fea0003800000 */
[----:B--2---:R-:W1:Y:S02]  /*8890*/  LDG.E.U8 R149, desc[UR58][R10.64+0x11] ;  /* 0x0000113a0a957981 */ /* 0x004e64000c1e1100 */
[----:B-1----:R-:W-:-:S05]  /*88a0*/  PRMT R13, R149, 0x8880, RZ ;  /* 0x00008880950d7816 */ /* 0x002fca00000000ff */
[----:B------:R-:W-:-:S07]  /*88b0*/  IMAD R12, R13, R148, RZ ;  /* 0x000000940d0c7224 */ /* 0x000fce00078e02ff */
.L_x_57:
[----:B------:R-:W-:Y:S05]  /*88c0*/  BSYNC B1 ;  /* 0x0000000000017941 */ /* 0x000fea0003800000 */
.L_x_56:
[----:B------:R-:W-:Y:S01]  /*88d0*/  @!P2 IMAD R131, R131, R147, R12 ;  /* 0x000000938383a224 */ /* 0x000fe200078e020c */
[----:B------:R-:W-:Y:S04]  /*88e0*/  BSSY B1, `(.L_x_58) ;  /* 0x0000006000017945 */ /* 0x000fe80003800000 */
[----:B------:R0:W-:Y:S01]  /*88f0*/  @!P2 STG.E.U8 desc[UR58][R6.64+0x11], R131 ;  /* 0x000011830600a986 */ /* 0x0001e2000c10113a */
[----:B------:R-:W-:Y:S05]  /*8900*/  @P5 BRA `(.L_x_59) ;  /* 0x00000000000c5947 */ /* 0x000fea0003800000 */
[----:B--2---:R-:W1:Y:S02]  /*8910*/  LDG.E.U8 R149, desc[UR58][R8.64+0x18] ;  /* 0x0000183a08957981 */ /* 0x004e64000c1e1100 */
[----:B-1----:R-:W-:-:S05]  /*8920*/  PRMT R13, R149, 0x8880, RZ ;  /* 0x00008880950d7816 */ /* 0x002fca00000000ff */
[----:B------:R-:W-:-:S07]  /*8930*/  IMAD R12, R13, R148, RZ ;  /* 0x000000940d0c7224 */ /* 0x000fce00078e02ff */
.L_x_59:
[----:B------:R-:W-:Y:S05]  /*8940*/  BSYNC B1 ;  /* 0x0000000000017941 */ /* 0x000fea0003800000 */
.L_x_58:
[----:B-1----:R-:W-:Y:S01]  /*8950*/  @!P5 IMAD R13, R132, R147, R12 ;  /* 0x00000093840dd224 */ /* 0x002fe200078e020c */
[----:B------:R-:W-:Y:S04]  /*8960*/  BSSY B1, `(.L_x_60) ;  /* 0x0000006000017945 */ /* 0x000fe80003800000 */
[----:B------:R1:W-:Y:S01]  /*8970*/  @!P5 STG.E.U8 desc[UR58][R4.64+0x18], R13 ;  /* 0x0000180d0400d986 */ /* 0x0003e2000c10113a */
[----:B------:R-:W-:Y:S05]  /*8980*/  @P4 BRA `(.L_x_61) ;  /* 0x00000000000c4947 */ /* 0x000fea0003800000 */
[----:B--2---:R-:W1:Y:S02]  /*8990*/  LDG.E.U8 R149, desc[UR58][R8.64+0x19] ;  /* 0x0000193a08957981 */ /* 0x004e64000c1e1100 */
[----:B-1----:R-:W-:-:S05]  /*89a0*/  PRMT R13, R149, 0x8880, RZ ;  /* 0x00008880950d7816 */ /* 0x002fca00000000ff */
[----:B------:R-:W-:-:S07]  /*89b0*/  IMAD R12, R13, R148, RZ ;  /* 0x000000940d0c7224 */ /* 0x000fce00078e02ff */
.L_x_61:
[----:B------:R-:W-:Y:S05]  /*89c0*/  BSYNC B1 ;  /* 0x0000000000017941 */ /* 0x000fea0003800000 */
.L_x_60:
        /* <DEDUP_REMOVED lines=13> */
.L_x_63:
[----:B------:R-:W-:Y:S05]  /*8aa0*/  BSYNC B1 ;  /* 0x0000000000017941 */ /* 0x000fea0003800000 */
.L_x_62:
[----:B-1----:R-:W-:Y:S01]  /*8ab0*/  @!P1 IMAD R13, R134, R147, R12 ;  /* 0x00000093860d9224 */ /* 0x002fe200078e020c */
[----:B------:R-:W-:Y:S04]  /*8ac0*/  BSSY B1, `(.L_x_64) ;  /* 0x0000006000017945 */ /* 0x000fe80003800000 */
[----:B------:R1:W-:Y:S01]  /*8ad0*/  @!P1 STG.E.U8 desc[UR58][R6.64+0x18], R13 ;  /* 0x0000180d06009986 */ /* 0x0003e2000c10113a */
[----:B------:R-:W-:Y:S05]  /*8ae0*/  @P0 BRA `(.L_x_65) ;  /* 0x00000000000c0947 */ /* 0x000fea0003800000 */
[----:B--2---:R-:W1:Y:S02]  /*8af0*/  LDG.E.U8 R149, desc[UR58][R10.64+0x19] ;  /* 0x0000193a0a957981 */ /* 0x004e64000c1e1100 */
[----:B-1----:R-:W-:-:S05]  /*8b00*/  PRMT R13, R149, 0x8880, RZ ;  /* 0x00008880950d7816 */ /* 0x002fca00000000ff */
[----:B------:R-:W-:-:S07]  /*8b10*/  IMAD R12, R13, R148, RZ ;  /* 0x000000940d0c7224 */ /* 0x000fce00078e02ff */
.L_x_65:
[----:B------:R-:W-:Y:S05]  /*8b20*/  BSYNC B1 ;  /* 0x0000000000017941 */ /* 0x000fea0003800000 */
.L_x_64:
[----:B------:R-:W-:Y:S01]  /*8b30*/  @!P0 IMAD R135, R135, R147, R12 ;  /* 0x0000009387878224 */ /* 0x000fe200078e020c */
[----:B------:R-:W-:Y:S04]  /*8b40*/  BSSY B1, `(.L_x_66) ;  /* 0x0000006000017945 */ /* 0x000fe80003800000 */
[----:B------:R0:W-:Y:S01]  /*8b50*/  @!P0 STG.E.U8 desc[UR58][R6.64+0x19], R135 ;  /* 0x0000198706008986 */ /* 0x0001e2000c10113a */
[----:B------:R-:W-:Y:S05]  /*8b60*/  @P5 BRA `(.L_x_67) ;  /* 0x00000000000c5947 */ /* 0x000fea0003800000 */
[----:B--2---:R-:W1:Y:S02]  /*8b70*/  LDG.E.U8 R149, desc[UR58][R8.64+0x20] ;  /* 0x0000203a08957981 */ /* 0x004e64000c1e1100 */
[----:B-1----:R-:W-:-:S05]  /*8b80*/  PRMT R13, R149, 0x8880, RZ ;  /* 0x00008880950d7816 */ /* 0x002fca00000000ff */
[----:B------:R-:W-:-:S07]  /*8b90*/  IMAD R12, R13, R148, RZ ;  /* 0x000000940d0c7224 */ /* 0x000fce00078e02ff */
.L_x_67:
[----:B------:R-:W-:Y:S05]  /*8ba0*/  BSYNC B1 ;  /* 0x0000000000017941 */ /* 0x000fea0003800000 */
.L_x_66:
[----:B-1----:R-:W-:Y:S01]  /*8bb0*/  @!P5 IMAD R13, R120, R147, R12 ;  /* 0x00000093780dd224 */ /* 0x002fe200078e020c */
[----:B------:R-:W-:Y:S04]  /*8bc0*/  BSSY B1, `(.L_x_68) ;  /* 0x0000006000017945 */ /* 0x000fe80003800000 */
[----:B------:R1:W-:Y:S01]  /*8bd0*/  @!P5 STG.E.U8 desc[UR58][R4.64+0x20], R13 ;  /* 0x0000200d0400d986 */ /* 0x0003e2000c10113a */
[----:B------:R-:W-:Y:S05]  /*8be0*/  @P4 BRA `(.L_x_69) ;  /* 0x00000000000c4947 */ /* 0x000fea0003800000 */
[----:B--2---:R-:W1:Y:S02]  /*8bf0*/  LDG.E.U8 R149, desc[UR58][R8.64+0x21] ;  /* 0x0000213a08957981 */ /* 0x004e64000c1e1100 */
[----:B-1----:R-:W-:-:S05]  /*8c00*/  PRMT R13, R149, 0x8880, RZ ;  /* 0x00008880950d7816 */ /* 0x002fca00000000ff */
[----:B------:R-:W-:-:S07]  /*8c10*/  IMAD R12, R13, R148, RZ ;  /* 0x000000940d0c7224 */ /* 0x000fce00078e02ff */
.L_x_69:
[----:B------:R-:W-:Y:S05]  /*8c20*/  BSYNC B1 ;  /* 0x0000000000017941 */ /* 0x000fea0003800000 */
.L_x_68:
        /* <DEDUP_REMOVED lines=13> */
.L_x_71:
[----:B------:R-:W-:Y:S05]  /*8d00*/  BSYNC B1 ;  /* 0x0000000000017941 */ /* 0x000fea0003800000 */
.L_x_70:
[----:B-1----:R-:W-:Y:S01]  /*8d10*/  @!P3 IMAD R13, R122, R147, R12 ;  /* 0x000000937a0db224 */ /* 0x002fe200078e020c */
[----:B------:R-:W-:Y:S04]  /*8d20*/  BSSY B1, `(.L_x_72) ;  /* 0x0000006000017945 */ /* 0x000fe80003800000 */
[----:B------:R1:W-:Y:S01]  /*8d30*/  @!P3 STG.E.U8 desc[UR58][R6.64+0x20], R13 ;  /* 0x0000200d0600b986 */ /* 0x0003e2000c10113a */
[----:B------:R-:W-:Y:S05]  /*8d40*/  @P2 BRA `(.L_x_73) ;  /* 0x00000000000c2947 */ /* 0x000fea0003800000 */
[----:B--2---:R-:W1:Y:S02]  /*8d50*/  LDG.E.U8 R149, desc[UR58][R10.64+0x21] ;  /* 0x0000213a0a957981 */ /* 0x004e64000c1e1100 */
[----:B-1----:R-:W-:-:S05]  /*8d60*/  PRMT R13, R149, 0x8880, RZ ;  /* 0x00008880950d7816 */ /* 0x002fca00000000ff */
[----:B------:R-:W-:-:S07]  /*8d70*/  IMAD R12, R13, R148, RZ ;  /* 0x000000940d0c7224 */ /* 0x000fce00078e02ff */
.L_x_73:
[----:B------:R-:W-:Y:S05]  /*8d80*/  BSYNC B1 ;  /* 0x0000000000017941 */ /* 0x000fea0003800000 */
.L_x_72:
[----:B------:R-:W-:Y:S01]  /*8d90*/  @!P2 IMAD R123, R123, R147, R12 ;  /* 0x000000937b7ba224 */ /* 0x000fe200078e020c */
[----:B------:R-:W-:Y:S04]  /*8da0*/  BSSY B1, `(.L_x_74) ;  /* 0x0000006000017945 */ /* 0x000fe80003800000 */
[----:B------:R0:W-:Y:S01]  /*8db0*/  @!P2 STG.E.U8 desc[UR58][R6.64+0x21], R123 ;  /* 0x0000217b0600a986 */ /* 0x0001e2000c10113a */
[----:B------:R-:W-:Y:S05]  /*8dc0*/  @P5 BRA `(.L_x_75) ;  /* 0x00000000000c5947 */ /* 0x000fea0003800000 */
[----:B--2---:R-:W1:Y:S02]  /*8dd0*/  LDG.E.U8 R149, desc[UR58][R8.64+0x28] ;  /* 0x0000283a08957981 */ /* 0x004e64000c1e1100 */
[----:B-1----:R-:W-:-:S05]  /*8de0*/  PRMT R13, R149, 0x8880, RZ ;  /* 0x00008880950d7816 */ /* 0x002fca00000000ff */
[----:B------:R-:W-:-:S07]  /*8df0*/  IMAD R12, R13, R148, RZ ;  /* 0x000000940d0c7224 */ /* 0x000fce00078e02ff */
.L_x_75:
[----:B------:R-:W-:Y:S05]  /*8e00*/  BSYNC B1 ;  /* 0x0000000000017941 */ /* 0x000fea0003800000 */
.L_x_74:
[----:B-1----:R-:W-:Y:S01]  /*8e10*/  @!P5 IMAD R13, R124, R147, R12 ;  /* 0x000000937c0dd224 */ /* 0x002fe200078e020c */
[----:B------:R-:W-:Y:S04]  /*8e20*/  BSSY B1, `(.L_x_76) ;  /* 0x0000006000017945 */ /* 0x000fe80003800000 */
[----:B------:R1:W-:Y:S01]  /*8e30*/  @!P5 STG.E.U8 desc[UR58][R4.64+0x28], R13 ;  /* 0x0000280d0400d986 */ /* 0x0003e2000c10113a */
[----:B------:R-:W-:Y:S05]  /*8e40*/  @P4 BRA `(.L_x_77) ;  /* 0x00000000000c4947 */ /* 0x000fea0003800000 */
[----:B--2---:R-:W1:Y:S02]  /*8e50*/  LDG.E.U8 R149, desc[UR58][R8.64+0x29] ;  /* 0x0000293a08957981 */ /* 0x004e64000c1e1100 */
[----:B-1----:R-:W-:-:S05]  /*8e60*/  PRMT R13, R149, 0x8880, RZ ;  /* 0x00008880950d7816 */ /* 0x002fca00000000ff */
[----:B------:R-:W-:-:S07]  /*8e70*/  IMAD R12, R13, R148, RZ ;  /* 0x000000940d0c7224 */ /* 0x000fce00078e02ff */
.L_x_77:
[----:B------:R-:W-:Y:S05]  /*8e80*/  BSYNC B1 ;  /* 0x0000000000017941 */ /* 0x000fea0003800000 */
.L_x_76:
        /* <DEDUP_REMOVED lines=13> */
.L_x_79:
[----:B------:R-:W-:Y:S05]  /*8f60*/  BSYNC B1 ;  /* 0x0000000000017941 */ /* 0x000fea0003800000 */
.L_x_78:
[----:B-1----:R-:W-:Y:S01]  /*8f70*/  @!P1 IMAD R13, R126, R147, R12 ;  /* 0x000000937e0d9224 */ /* 0x002fe200078e020c */
[----:B------:R-:W-:Y:S04]  /*8f80*/  BSSY B1, `(.L_x_80) ;  /* 0x0000006000017945 */ /* 0x000fe80003800000 */
[----:B------:R1:W-:Y:S01]  /*8f90*/  @!P1 STG.E.U8 desc[UR58][R6.64+0x28], R13 ;  /* 0x0000280d06009986 */ /* 0x0003e2000c10113a */
[----:B------:R-:W-:Y:S05]  /*8fa0*/  @P0 BRA `(.L_x_81) ;  /* 0x00000000000c0947 */ /* 0x000fea0003800000 */
[----:B--2---:R-:W1:Y:S02]  /*8fb0*/  LDG.E.U8 R149, desc[UR58][R10.64+0x29] ;  /* 0x0000293a0a957981 */ /* 0x004e64000c1e1100 */
[----:B-1----:R-:W-:-:S05]  /*8fc0*/  PRMT R13, R149, 0x8880, RZ ;  /* 0x00008880950d7816 */ /* 0x002fca00000000ff */
[----:B------:R-:W-:-:S07]  /*8fd0*/  IMAD R12, R13, R148, RZ ;  /* 0x000000940d0c7224 */ /* 0x000fce00078e02ff */
.L_x_81:
[----:B------:R-:W-:Y:S05]  /*8fe0*/  BSYNC B1 ;  /* 0x0000000000017941 */ /* 0x000fea0003800000 */
.L_x_80:
[----:B------:R-:W-:Y:S01]  /*8ff0*/  @!P0 IMAD R127, R127, R147, R12 ;  /* 0x000000937f7f8224 */ /* 0x000fe200078e020c */
[----:B------:R-:W-:Y:S04]  /*9000*/  BSSY B1, `(.L_x_82) ;  /* 0x0000006000017945 */ /* 0x000fe80003800000 */
[----:B------:R0:W-:Y:S01]  /*9010*/  @!P0 STG.E.U8 desc[UR58][R6.64+0x29], R127 ;  /* 0x0000297f06008986 */ /* 0x0001e2000c10113a */
[----:B------:R-:W-:Y:S05]  /*9020*/  @P5 BRA `(.L_x_83) ;  /* 0x00000000000c5947 */ /* 0x000fea0003800000 */
[----:B--2---:R-:W1:Y:S02]  /*9030*/  LDG.E.U8 R149, desc[UR58][R8.64+0x30] ;  /* 0x0000303a08957981 */ /* 0x004e64000c1e1100 */
[----:B-1----:R-:W-:-:S05]  /*9040*/  PRMT R13, R149, 0x8880, RZ ;  /* 0x00008880950d7816 */ /* 0x002fca00000000ff */
[----:B------:R-:W-:-:S07]  /*9050*/  IMAD R12, R13, R148, RZ ;  /* 0x000000940d0c7224 */ /* 0x000fce00078e02ff */
.L_x_83:
[----:B------:R-:W-:Y:S05]  /*9060*/  BSYNC B1 ;  /* 0x0000000000017941 */ /* 0x000fea0003800000 */
.L_x_82:
[----:B-1----:R-:W-:Y:S01]  /*9070*/  @!P5 IMAD R13, R112, R147, R12 ;  /* 0x00000093700dd224 */ /* 0x002fe200078e020c */
[----:B------:R-:W-:Y:S04]  /*9080*/  BSSY B1, `(.L_x_84) ;  /* 0x0000006000017945 */ /* 0x000fe80003800000 */
[----:B------:R1:W-:Y:S01]  /*9090*/  @!P5 STG.E.U8 desc[UR58][R4.64+0x30], R13 ;  /* 0x0000300d0400d986 */ /* 0x0003e2000c10113a */
[----:B------:R-:W-:Y:S05]  /*90a0*/  @P4 BRA `(.L_x_85) ;  /* 0x00000000000c4947 */ /* 0x000fea0003800000 */
[----:B--2---:R-:W1:Y:S02]  /*90b0*/  LDG.E.U8 R149, desc[UR58][R8.64+0x31] ;  /* 0x0000313a08957981 */ /* 0x004e64000c1e1100 */
[----:B-1----:R-:W-:-:S05]  /*90c0*/  PRMT R13, R149, 0x8880, RZ ;  /* 0x00008880950d7816 */ /* 0x002fca00000000ff */
[----:B------:R-:W-:-:S07]  /*90d0*/  IMAD R12, R13, R148, RZ ;  /* 0x000000940d0c7224 */ /* 0x000fce00078e02ff */
.L_x_85:
[----:B------:R-:W-:Y:S05]  /*90e0*/  BSYNC B1 ;  /* 0x0000000000017941 */ /* 0x000fea0003800000 */
.L_x_84:
        /* <DEDUP_REMOVED lines=13> */
.L_x_87:
[----:B------:R-:W-:Y:S05]  /*91c0*/  BSYNC B1 ;  /* 0x0000000000017941 */ /* 0x000fea0003800000 */
.L_x_86:
[----:B-1----:R-:W-:Y:S01]  /*91d0*/  @!P3 IMAD R13, R114, R147, R12 ;  /* 0x00000093720db224 */ /* 0x002fe200078e020c */
[----:B------:R-:W-:Y:S04]  /*91e0*/  BSSY B1, `(.L_x_88) ;  /* 0x0000006000017945 */ /* 0x000fe80003800000 */
[----:B------:R1:W-:Y:S01]  /*91f0*/  @!P3 STG.E.U8 desc[UR58][R6.64+0x30], R13 ;  /* 0x0000300d0600b986 */ /* 0x0003e2000c10113a */
[----:B------:R-:W-:Y:S05]  /*9200*/  @P2 BRA `(.L_x_89) ;  /* 0x00000000000c2947 */ /* 0x000fea0003800000 */
[----:B--2---:R-:W1:Y:S02]  /*9210*/  LDG.E.U8 R149, desc[UR58][R10.64+0x31] ;  /* 0x0000313a0a957981 */ /* 0x004e64000c1e1100 */
[----:B-1----:R-:W-:-:S05]  /*9220*/  PRMT R13, R149, 0x8880, RZ ;  /* 0x00008880950d7816 */ /* 0x002fca00000000ff */
[----:B------:R-:W-:-:S07]  /*9230*/  IMAD R12, R13, R148, RZ ;  /* 0x000000940d0c7224 */ /* 0x000fce00078e02ff */
.L_x_89:
[----:B------:R-:W-:Y:S05]  /*9240*/  BSYNC B1 ;  /* 0x0000000000017941 */ /* 0x000fea0003800000 */
.L_x_88:
[----:B------:R-:W-:Y:S01]  /*9250*/  @!P2 IMAD R115, R115, R147, R12 ;  /* 0x000000937373a224 */ /* 0x000fe200078e020c */
[----:B------:R-:W-:Y:S04]  /*9260*/  BSSY B1, `(.L_x_90) ;  /* 0x0000006000017945 */ /* 0x000fe80003800000 */
[----:B------:R0:W-:Y:S01]  /*9270*/  @!P2 STG.E.U8 desc[UR58][R6.64+0x31], R115 ;  /* 0x000031730600a986 */ /* 0x0001e2000c10113a */
[----:B------:R-:W-:Y:S05]  /*9280*/  @P5 BRA `(.L_x_91) ;  /* 0x00000000000c5947 */ /* 0x000fea0003800000 */
[----:B--2---:R-:W1:Y:S02]  /*9290*/  LDG.E.U8 R149, desc[UR58][R8.64+0x38] ;  /* 0x0000383a08957981 */ /* 0x004e64000c1e1100 */
[----:B-1----:R-:W-:-:S05]  /*92a0*/  PRMT R13, R149, 0x8880, RZ ;  /* 0x00008880950d7816 */ /* 0x002fca00000000ff */
[----:B------:R-:W-:-:S07]  /*92b0*/  IMAD R12, R13, R148, RZ ;  /* 0x000000940d0c7224 */ /* 0x000fce00078e02ff */
.L_x_91:
[----:B------:R-:W-:Y:S05]  /*92c0*/  BSYNC B1 ;  /* 0x0000000000017941 */ /* 0x000fea0003800000 */
.L_x_90:
[----:B-1----:R-:W-:Y:S01]  /*92d0*/  @!P5 IMAD R13, R116, R147, R12 ;  /* 0x00000093740dd224 */ /* 0x002fe200078e020c */
[----:B------:R-:W-:Y:S04]  /*92e0*/  BSSY B1, `(.L_x_92) ;  /* 0x0000006000017945 */ /* 0x000fe80003800000 */
[----:B------:R1:W-:Y:S01]  /*92f0*/  @!P5 STG.E.U8 desc[UR58][R4.64+0x38], R13 ;  /* 0x0000380d0400d986 */ /* 0x0003e2000c10113a */
[----:B------:R-:W-:Y:S05]  /*9300*/  @P4 BRA `(.L_x_93) ;  /* 0x00000000000c4947 */ /* 0x000fea0003800000 */
[----:B--2---:R-:W1:Y:S02]  /*9310*/  LDG.E.U8 R149, desc[UR58][R8.64+0x39] ;  /* 0x0000393a08957981 */ /* 0x004e64000c1e1100 */
[----:B-1----:R-:W-:-:S05]  /*9320*/  PRMT R13, R149, 0x8880, RZ ;  /* 0x00008880950d7816 */ /* 0x002fca00000000ff */
[----:B------:R-:W-:-:S07]  /*9330*/  IMAD R12, R13, R148, RZ ;  /* 0x000000940d0c7224 */ /* 0x000fce00078e02ff */
.L_x_93:
[----:B------:R-:W-:Y:S05]  /*9340*/  BSYNC B1 ;  /* 0x0000000000017941 */ /* 0x000fea0003800000 */
.L_x_92:
        /* <DEDUP_REMOVED lines=13> */
.L_x_95:
[----:B------:R-:W-:Y:S05]  /*9420*/  BSYNC B1 ;  /* 0x0000000000017941 */ /* 0x000fea0003800000 */
.L_x_94:
[----:B-1----:R-:W-:Y:S01]  /*9430*/  @!P1 IMAD R13, R118, R147, R12 ;  /* 0x00000093760d9224 */ /* 0x002fe200078e020c */
[----:B------:R-:W-:Y:S04]  /*9440*/  BSSY B1, `(.L_x_96) ;  /* 0x0000006000017945 */ /* 0x000fe80003800000 */
[----:B------:R1:W-:Y:S01]  /*9450*/  @!P1 STG.E.U8 desc[UR58][R6.64+0x38], R13 ;  /* 0x0000380d06009986 */ /* 0x0003e2000c10113a */
[----:B------:R-:W-:Y:S05]  /*9460*/  @P0 BRA `(.L_x_97) ;  /* 0x00000000000c0947 */ /* 0x000fea0003800000 */
[----:B--2---:R-:W1:Y:S02]  /*9470*/  LDG.E.U8 R149, desc[UR58][R10.64+0x39] ;  /* 0x0000393a0a957981 */ /* 0x004e64000c1e1100 */
[----:B-1----:R-:W-:-:S05]  /*9480*/  PRMT R13, R149, 0x8880, RZ ;  /* 0x00008880950d7816 */ /* 0x002fca00000000ff */
[----:B------:R-:W-:-:S07]  /*9490*/  IMAD R12, R13, R148, RZ ;  /* 0x000000940d0c7224 */ /* 0x000fce00078e02ff */
.L_x_97:
[----:B------:R-:W-:Y:S05]  /*94a0*/  BSYNC B1 ;  /* 0x0000000000017941 */ /* 0x000fea0003800000 */
.L_x_96:
[----:B------:R-:W-:Y:S01]  /*94b0*/  @!P0 IMAD R119, R119, R147, R12 ;  /* 0x0000009377778224 */ /* 0x000fe200078e020c */
[----:B------:R-:W-:Y:S04]  /*94c0*/  BSSY B1, `(.L_x_98) ;  /* 0x0000006000017945 */ /* 0x000fe80003800000 */
[----:B------:R0:W-:Y:S01]  /*94d0*/  @!P0 STG.E.U8 desc[UR58][R6.64+0x39], R119 ;  /* 0x0000397706008986 */ /* 0x0001e2000c10113a */
[----:B------:R-:W-:Y:S05]  /*94e0*/  @P5 BRA `(.L_x_99) ;  /* 0x00000000000c5947 */ /* 0x000fea0003800000 */
[----:B--2---:R-:W1:Y:S02]  /*94f0*/  LDG.E.U8 R149, desc[UR58][R8.64+0x40] ;  /* 0x0000403a08957981 */ /* 0x004e64000c1e1100 */
[----:B-1----:R-:W-:-:S05]  /*9500*/  PRMT R13, R149, 0x8880, RZ ;  /* 0x00008880950d7816 */ /* 0x002fca00000000ff */
[----:B------:R-:W-:-:S07]  /*9510*/  IMAD R12, R13, R148, RZ ;  /* 0x000000940d0c7224 */ /* 0x000fce00078e02ff */
.L_x_99:
[----:B------:R-:W-:Y:S05]  /*9520*/  BSYNC B1 ;  /* 0x0000000000017941 */ /* 0x000fea0003800000 */
.L_x_98:
[----:B-1----:R-:W-:Y:S01]  /*9530*/  @!P5 IMAD R13, R104, R147, R12 ;  /* 0x00000093680dd224 */ /* 0x002fe200078e020c */
[----:B------:R-:W-:Y:S04]  /*9540*/  BSSY B1, `(.L_x_100) ;  /* 0x0000006000017945 */ /* 0x000fe80003800000 */
[----:B------:R1:W-:Y:S01]  /*9550*/  @!P5 STG.E.U8 desc[UR58][R4.64+0x40], R13 ;  /* 0x0000400d0400d986 */ /* 0x0003e2000c10113a */
[----:B------:R-:W-:Y:S05]  /*9560*/  @P4 BRA `(.L_x_101) ;  /* 0x00000000000c4947 */ /* 0x000fea0003800000 */
[----:B--2---:R-:W1:Y:S02]  /*9570*/  LDG.E.U8 R149, desc[UR58][R8.64+0x41] ;  /* 0x0000413a08957981 */ /* 0x004e64000c1e1100 */
[----:B-1----:R-:W-:-:S05]  /*9580*/  PRMT R13, R149, 0x8880, RZ ;  /* 0x00008880950d7816 */ /* 0x002fca00000000ff */
[----:B------:R-:W-:-:S07]  /*9590*/  IMAD R12, R13, R148, RZ ;  /* 0x000000940d0c7224 */ /* 0x000fce00078e02ff */
.L_x_101:
[----:B------:R-:W-:Y:S05]  /*95a0*/  BSYNC B1 ;  /* 0x0000000000017941 */ /* 0x000fea0003800000 */
.L_x_100:
        /* <DEDUP_REMOVED lines=13> */
.L_x_103:
[----:B------:R-:W-:Y:S05]  /*9680*/  BSYNC B1 ;  /* 0x0000000000017941 */ /* 0x000fea0003800000 */
.L_x_102:
[----:B-1----:R-:W-:Y:S01]  /*9690*/  @!P3 IMAD R13, R106, R147, R12 ;  /* 0x000000936a0db224 */ /* 0x002fe200078e020c */
[----:B------:R-:W-:Y:S04]  /*96a0*/  BSSY B1, `(.L_x_104) ;  /* 0x0000006000017945 */ /* 0x000fe80003800000 */
[----:B------:R1:W-:Y:S01]  /*96b0*/  @!P3 STG.E.U8 desc[UR58][R6.64+0x40], R13 ;  /* 0x0000400d0600b986 */ /* 0x0003e2000c10113a */
[----:B------:R-:W-:Y:S05]  /*96c0*/  @P2 BRA `(.L_x_105) ;  /* 0x00000000000c2947 */ /* 0x000fea0003800000 */
[----:B--2---:R-:W1:Y:S02]  /*96d0*/  LDG.E.U8 R149, desc[UR58][R10.64+0x41] ;  /* 0x0000413a0a957981 */ /* 0x004e64000c1e1100 */
[----:B-1----:R-:W-:-:S05]  /*96e0*/  PRMT R13, R149, 0x8880, RZ ;  /* 0x00008880950d7816 */ /* 0x002fca00000000ff */
[----:B------:R-:W-:-:S07]  /*96f0*/  IMAD R12, R13, R148, RZ ;  /* 0x000000940d0c7224 */ /* 0x000fce00078e02ff */
.L_x_105:
[----:B------:R-:W-:Y:S05]  /*9700*/  BSYNC B1 ;  /* 0x0000000000017941 */ /* 0x000fea0003800000 */
.L_x_104:
[----:B------:R-:W-:Y:S01]  /*9710*/  @!P2 IMAD R107, R107, R147, R12 ;  /* 0x000000936b6ba224 */ /* 0x000fe200078e020c */
[----:B------:R-:W-:Y:S04]  /*9720*/  BSSY B1, `(.L_x_106) ;  /* 0x0000006000017945 */ /* 0x000fe80003800000 */
[----:B------:R0:W-:Y:S01]  /*9730*/  @!P2 STG.E.U8 desc[UR58][R6.64+0x41], R107 ;  /* 0x0000416b0600a986 */ /* 0x0001e2000c10113a */
[----:B------:R-:W-:Y:S05]  /*9740*/  @P5 BRA `(.L_x_107) ;  /* 0x00000000000c5947 */ /* 0x000fea0003800000 */
[----:B--2---:R-:W1:Y:S02]  /*9750*/  LDG.E.U8 R149, desc[UR58][R8.64+0x48] ;  /* 0x0000483a08957981 */ /* 0x004e64000c1e1100 */
[----:B-1----:R-:W-:-:S05]  /*9760*/  PRMT R13, R149, 0x8880, RZ ;  /* 0x00008880950d7816 */ /* 0x002fca00000000ff */
[----:B------:R-:W-:-:S07]  /*9770*/  IMAD R12, R13, R148, RZ ;  /* 0x000000940d0c7224 */ /* 0x000fce00078e02ff */
.L_x_107:
[----:B------:R-:W-:Y:S05]  /*9780*/  BSYNC B1 ;  /* 0x0000000000017941 */ /* 0x000fea0003800000 */
.L_x_106:
[----:B-1----:R-:W-:Y:S01]  /*9790*/  @!P5 IMAD R13, R108, R147, R12 ;  /* 0x000000936c0dd224 */ /* 0x002fe200078e020c */
[----:B------:R-:W-:Y:S04]  /*97a0*/  BSSY B1, `(.L_x_108) ;  /* 0x0000006000017945 */ /* 0x000fe80003800000 */
[----:B------:R1:W-:Y:S01]  /*97b0*/  @!P5 STG.E.U8 desc[UR58][R4.64+0x48], R13 ;  /* 0x0000480d0400d986 */ /* 0x0003e2000c10113a */
[----:B------:R-:W-:Y:S05]  /*97c0*/  @P4 BRA `(.L_x_109) ;  /* 0x00000000000c4947 */ /* 0x000fea0003800000 */
[----:B--2---:R-:W1:Y:S02]  /*97d0*/  LDG.E.U8 R149, desc[UR58][R8.64+0x49] ;  /* 0x0000493a08957981 */ /* 0x004e64000c1e1100 */
[----:B-1----:R-:W-:-:S05]  /*97e0*/  PRMT R13, R149, 0x8880, RZ ;  /* 0x00008880950d7816 */ /* 0x002fca00000000ff */
[----:B------:R-:W-:-:S07]  /*97f0*/  IMAD R12, R13, R148, RZ ;  /* 0x000000940d0c7224 */ /* 0x000fce00078e02ff */
.L_x_109:
[----:B------:R-:W-:Y:S05]  /*9800*/  BSYNC B1 ;  /* 0x0000000000017941 */ /* 0x000fea0003800000 */
.L_x_108:
        /* <DEDUP_REMOVED lines=13> */
.L_x_111:
[----:B------:R-:W-:Y:S05]  /*98e0*/  BSYNC B1 ;  /* 0x0000000000017941 */ /* 0x000fea0003800000 */
.L_x_110:
[----:B-1----:R-:W-:Y:S01]  /*98f0*/  @!P1 IMAD R13, R110, R147, R12 ;  /* 0x000000936e0d9224 */ /* 0x002fe200078e020c */
[----:B------:R-:W-:Y:S04]  /*9900*/  BSSY B1, `(.L_x_112) ;  /* 0x0000006000017945 */ /* 0x000fe80003800000 */
[----:B------:R1:W-:Y:S01]  /*9910*/  @!P1 STG.E.U8 desc[UR58][R6.64+0x48], R13 ;  /* 0x0000480d06009986 */ /* 0x0003e2000c10113a */
[----:B------:R-:W-:Y:S05]  /*9920*/  @P0 BRA `(.L_x_113) ;  /* 0x00000000000c0947 */ /* 0x000fea0003800000 */
[----:B--2---:R-:W1:Y:S02]  /*9930*/  LDG.E.U8 R149, desc[UR58][R10.64+0x49] ;  /* 0x0000493a0a957981 */ /* 0x004e64000c1e1100 */
[----:B-1----:R-:W-:-:S05]  /*9940*/  PRMT R13, R149, 0x8880, RZ ;  /* 0x00008880950d7816 */ /* 0x002fca00000000ff */
[----:B------:R-:W-:-:S07]  /*9950*/  IMAD R12, R13, R148, RZ ;  /* 0x000000940d0c7224 */ /* 0x000fce00078e02ff */
.L_x_113:
[----:B------:R-:W-:Y:S05]  /*9960*/  BSYNC B1 ;  /* 0x0000000000017941 */ /* 0x000fea0003800000 */
.L_x_112:
[----:B------:R-:W-:Y:S01]  /*9970*/  @!P0 IMAD R111, R111, R147, R12 ;  /* 0x000000936f6f8224 */ /* 0x000fe200078e020c */
[----:B------:R-:W-:Y:S04]  /*9980*/  BSSY B1, `(.L_x_114) ;  /* 0x0000006000017945 */ /* 0x000fe80003800000 */
[----:B------:R0:W-:Y:S01]  /*9990*/  @!P0 STG.E.U8 desc[UR58][R6.64+0x49], R111 ;  /* 0x0000496f06008986 */ /* 0x0001e2000c10113a */
[----:B------:R-:W-:Y:S05]  /*99a0*/  @P5 BRA `(.L_x_115) ;  /* 0x00000000000c5947 */ /* 0x000fea0003800000 */
[----:B--2---:R-:W1:Y:S02]  /*99b0*/  LDG.E.U8 R149, desc[UR58][R8.64+0x50] ;  /* 0x0000503a08957981 */ /* 0x004e64000c1e1100 */
[----:B-1----:R-:W-:-:S05]  /*99c0*/  PRMT R13, R149, 0x8880, RZ ;  /* 0x00008880950d7816 */ /* 0x002fca00000000ff */
[----:B------:R-:W-:-:S07]  /*99d0*/  IMAD R12, R13, R148, RZ ;  /* 0x000000940d0c7224 */ /* 0x000fce00078e02ff */
.L_x_115:
[----:B------:R-:W-:Y:S05]  /*99e0*/  BSYNC B1 ;  /* 0x0000000000017941 */ /* 0x000fea0003800000 */
.L_x_114:
[----:B-1----:R-:W-:Y:S01]  /*99f0*/  @!P5 IMAD R13, R96, R147, R12 ;  /* 0x00000093600dd224 */ /* 0x002fe200078e020c */
[----:B------:R-:W-:Y:S04]  /*9a00*/  BSSY B1, `(.L_x_116) ;  /* 0x0000006000017945 */ /* 0x000fe80003800000 */
[----:B------:R1:W-:Y:S01]  /*9a10*/  @!P5 STG.E.U8 desc[UR58][R4.64+0x50], R13 ;  /* 0x0000500d0400d986 */ /* 0x0003e2000c10113a */
[----:B------:R-:W-:Y:S05]  /*9a20*/  @P4 BRA `(.L_x_117) ;  /* 0x00000000000c4947 */ /* 0x000fea0003800000 */
[----:B--2---:R-:W1:Y:S02]  /*9a30*/  LDG.E.U8 R149, desc[UR58][R8.64+0x51] ;  /* 0x0000513a08957981 */ /* 0x004e64000c1e1100 */
[----:B-1----:R-:W-:-:S05]  /*9a40*/  PRMT R13, R149, 0x8880, RZ ;  /* 0x00008880950d7816 */ /* 0x002fca00000000ff */
[----:B------:R-:W-:-:S07]  /*9a50*/  IMAD R12, R13, R148, RZ ;  /* 0x000000940d0c7224 */ /* 0x000fce00078e02ff */
.L_x_117:
[----:B------:R-:W-:Y:S05]  /*9a60*/  BSYNC B1 ;  /* 0x0000000000017941 */ /* 0x000fea0003800000 */
.L_x_116:
        /* <DEDUP_REMOVED lines=13> */
.L_x_119:
[----:B------:R-:W-:Y:S05]  /*9b40*/  BSYNC B1 ;  /* 0x0000000000017941 */ /* 0x000fea0003800000 */
.L_x_118:
[----:B-1----:R-:W-:Y:S01]  /*9b50*/  @!P3 IMAD R13, R98, R147, R12 ;  /* 0x00000093620db224 */ /* 0x002fe200078e020c */
[----:B------:R-:W-:Y:S04]  /*9b60*/  BSSY B1, `(.L_x_120) ;  /* 0x0000006000017945 */ /* 0x000fe80003800000 */
[----:B------:R1:W-:Y:S01]  /*9b70*/  @!P3 STG.E.U8 desc[UR58][R6.64+0x50], R13 ;  /* 0x0000500d0600b986 */ /* 0x0003e2000c10113a */
[----:B------:R-:W-:Y:S05]  /*9b80*/  @P2 BRA `(.L_x_121) ;  /* 0x00000000000c2947 */ /* 0x000fea0003800000 */
[----:B--2---:R-:W1:Y:S02]  /*9b90*/  LDG.E.U8 R149, desc[UR58][R10.64+0x51] ;  /* 0x0000513a0a957981 */ /* 0x004e64000c1e1100 */
[----:B-1----:R-:W-:-:S05]  /*9ba0*/  PRMT R13, R149, 0x8880, RZ ;  /* 0x00008880950d7816 */ /* 0x002fca00000000ff */
[----:B------:R-:W-:-:S07]  /*9bb0*/  IMAD R12, R13, R148, RZ ;  /* 0x000000940d0c7224 */ /* 0x000fce00078e02ff */
.L_x_121:
[----:B------:R-:W-:Y:S05]  /*9bc0*/  BSYNC B1 ;  /* 0x0000000000017941 */ /* 0x000fea0003800000 */
.L_x_120:
[----:B------:R-:W-:Y:S01]  /*9bd0*/  @!P2 IMAD R99, R99, R147, R12 ;  /* 0x000000936363a224 */ /* 0x000fe200078e020c */
[----:B------:R-:W-:Y:S04]  /*9be0*/  BSSY B1, `(.L_x_122) ;  /* 0x0000006000017945 */ /* 0x000fe80003800000 */
[----:B------:R0:W-:Y:S01]  /*9bf0*/  @!P2 STG.E.U8 desc[UR58][R6.64+0x51], R99 ;  /* 0x000051630600a986 */ /* 0x0001e2000c10113a */
[----:B------:R-:W-:Y:S05]  /*9c00*/  @P5 BRA `(.L_x_123) ;  /* 0x00000000000c5947 */ /* 0x000fea0003800000 */
[----:B--2---:R-:W1:Y:S02]  /*9c10*/  LDG.E.U8 R149, desc[UR58][R8.64+0x58] ;  /* 0x0000583a08957981 */ /* 0x004e64000c1e1100 */
[----:B-1----:R-:W-:-:S05]  /*9c20*/  PRMT R13, R149, 0x8880, RZ ;  /* 0x00008880950d7816 */ /* 0x002fca00000000ff */
[----:B------:R-:W-:-:S07]  /*9c30*/  IMAD R12, R13, R148, RZ ;  /* 0x000000940d0c7224 */ /* 0x000fce00078e02ff */
.L_x_123:
[----:B------:R-:W-:Y:S05]  /*9c40*/  BSYNC B1 ;  /* 0x0000000000017941 */ /* 0x000fea0003800000 */
.L_x_122:
[----:B-1----:R-:W-:Y:S01]  /*9c50*/  @!P5 IMAD R13, R100, R147, R12 ;  /* 0x00000093640dd224 */ /* 0x002fe200078e020c */
[----:B------:R-:W-:Y:S04]  /*9c60*/  BSSY B1, `(.L_x_124) ;  /* 0x0000006000017945 */ /* 0x000fe80003800000 */
[----:B------:R1:W-:Y:S01]  /*9c70*/  @!P5 STG.E.U8 desc[UR58][R4.64+0x58], R13 ;  /* 0x0000580d0400d986 */ /* 0x0003e2000c10113a */
[----:B------:R-:W-:Y:S05]  /*9c80*/  @P4 BRA `(.L_x_125) ;  /* 0x00000000000c4947 */ /* 0x000fea0003800000 */
[----:B--2---:R-:W1:Y:S02]  /*9c90*/  LDG.E.U8 R149, desc[UR58][R8.64+0x59] ;  /* 0x0000593a08957981 */ /* 0x004e64000c1e1100 */
[----:B-1----:R-:W-:-:S05]  /*9ca0*/  PRMT R13, R149, 0x8880, RZ ;  /* 0x00008880950d7816 */ /* 0x002fca00000000ff */
[----:B------:R-:W-:-:S07]  /*9cb0*/  IMAD R12, R13, R148, RZ ;  /* 0x000000940d0c7224 */ /* 0x000fce00078e02ff */
.L_x_125:
[----:B------:R-:W-:Y:S05]  /*9cc0*/  BSYNC B1 ;  /* 0x0000000000017941 */ /* 0x000fea0003800000 */
.L_x_124:
        /* <DEDUP_REMOVED lines=13> */
.L_x_127:
[----:B------:R-:W-:Y:S05]  /*9da0*/  BSYNC B1 ;  /* 0x0000000000017941 */ /* 0x000fea0003800000 */
.L_x_126:
[----:B-1----:R-:W-:Y:S01]  /*9db0*/  @!P1 IMAD R13, R102, R147, R12 ;  /* 0x00000093660d9224 */ /* 0x002fe200078e020c */
[----:B------:R-:W-:Y:S04]  /*9dc0*/  BSSY B1, `(.L_x_128) ;  /* 0x0000006000017945 */ /* 0x000fe80003800000 */
[----:B------:R1:W-:Y:S01]  /*9dd0*/  @!P1 STG.E.U8 desc[UR58][R6.64+0x58], R13 ;  /* 0x0000580d06009986 */ /* 0x0003e2000c10113a */
[----:B------:R-:W-:Y:S05]  /*9de0*/  @P0 BRA `(.L_x_129) ;  /* 0x00000000000c0947 */ /* 0x000fea0003800000 */
[----:B--2---:R-:W1:Y:S02]  /*9df0*/  LDG.E.U8 R149, desc[UR58][R10.64+0x59] ;  /* 0x0000593a0a957981 */ /* 0x004e64000c1e1100 */
[----:B-1----:R-:W-:-:S05]  /*9e00*/  PRMT R13, R149, 0x8880, RZ ;  /* 0x00008880950d7816 */ /* 0x002fca00000000ff */
[----:B------:R-:W-:-:S07]  /*9e10*/  IMAD R12, R13, R148, RZ ;  /* 0x000000940d0c7224 */ /* 0x000fce00078e02ff */
.L_x_129:
[----:B------:R-:W-:Y:S05]  /*9e20*/  BSYNC B1 ;  /* 0x0000000000017941 */ /* 0x000fea0003800000 */
.L_x_128:
[----:B------:R-:W-:Y:S01]  /*9e30*/  @!P0 IMAD R103, R103, R147, R12 ;  /* 0x0000009367678224 */ /* 0x000fe200078e020c */
[----:B------:R-:W-:Y:S04]  /*9e40*/  BSSY B1, `(.L_x_130) ;  /* 0x0000006000017945 */ /* 0x000fe80003800000 */
[----:B------:R0:W-:Y:S01]  /*9e50*/  @!P0 STG.E.U8 desc[UR58][R6.64+0x59], R103 ;  /* 0x0000596706008986 */ /* 0x0001e2000c10113a */
[----:B------:R-:W-:Y:S05]  /*9e60*/  @P5 BRA `(.L_x_131) ;  /* 0x00000000000c5947 */ /* 0x000fea0003800000 */
[----:B--2---:R-:W1:Y:S02]  /*9e70*/  LDG.E.U8 R149, desc[UR58][R8.64+0x60] ;  /* 0x0000603a08957981 */ /* 0x004e64000c1e1100 */
[----:B-1----:R-:W-:-:S05]  /*9e80*/  PRMT R13, R149, 0x8880, RZ ;  /* 0x00008880950d7816 */ /* 0x002fca00000000ff */
[----:B------:R-:W-:-:S07]  /*9e90*/  IMAD R12, R13, R148, RZ ;  /* 0x000000940d0c7224 */ /* 0x000fce00078e02ff */
.L_x_131:
[----:B------:R-:W-:Y:S05]  /*9ea0*/  BSYNC B1 ;  /* 0x0000000000017941 */ /* 0x000fea0003800000 */
.L_x_130:
[----:B-1----:R-:W-:Y:S01]  /*9eb0*/  @!P5 IMAD R13, R88, R147, R12 ;  /* 0x00000093580dd224 */ /* 0x002fe200078e020c */
[----:B------:R-:W-:Y:S04]  /*9ec0*/  BSSY B1, `(.L_x_132) ;  /* 0x0000006000017945 */ /* 0x000fe80003800000 */
[----:B------:R1:W-:Y:S01]  /*9ed0*/  @!P5 STG.E.U8 desc[UR58][R4.64+0x60], R13 ;  /* 0x0000600d0400d986 */ /* 0x0003e2000c10113a */
[----:B------:R-:W-:Y:S05]  /*9ee0*/  @P4 BRA `(.L_x_133) ;  /* 0x00000000000c4947 */ /* 0x000fea0003800000 */
[----:B--2---:R-:W1:Y:S02]  /*9ef0*/  LDG.E.U8 R149, desc[UR58][R8.64+0x61] ;  /* 0x0000613a08957981 */ /* 0x004e64000c1e1100 */
[----:B-1----:R-:W-:-:S05]  /*9f00*/  PRMT R13, R149, 0x8880, RZ ;  /* 0x00008880950d7816 */ /* 0x002fca00000000ff */
[----:B------:R-:W-:-:S07]  /*9f10*/  IMAD R12, R13, R148, RZ ;  /* 0x000000940d0c7224 */ /* 0x000fce00078e02ff */
.L_x_133:
[----:B------:R-:W-:Y:S05]  /*9f20*/  BSYNC B1 ;  /* 0x0000000000017941 */ /* 0x000fea0003800000 */
.L_x_132:
        /* <DEDUP_REMOVED lines=13> */
.L_x_135:
[----:B------:R-:W-:Y:S05]  /*a000*/  BSYNC B1 ;  /* 0x0000000000017941 */ /* 0x000fea0003800000 */
.L_x_134:
[----:B-1----:R-:W-:Y:S01]  /*a010*/  @!P3 IMAD R13, R90, R147, R12 ;  /* 0x000000935a0db224 */ /* 0x002fe200078e020c */
[----:B------:R-:W-:Y:S04]  /*a020*/  BSSY B1, `(.L_x_136) ;  /* 0x0000006000017945 */ /* 0x000fe80003800000 */
[----:B------:R1:W-:Y:S01]  /*a030*/  @!P3 STG.E.U8 desc[UR58][R6.64+0x60], R13 ;  /* 0x0000600d0600b986 */ /* 0x0003e2000c10113a */
[----:B------:R-:W-:Y:S05]  /*a040*/  @P2 BRA `(.L_x_137) ;  /* 0x00000000000c2947 */ /* 0x000fea0003800000 */
[----:B--2---:R-:W1:Y:S02]  /*a050*/  LDG.E.U8 R149, desc[UR58][R10.64+0x61] ;  /* 0x0000613a0a957981 */ /* 0x004e64000c1e1100 */
[----:B-1----:R-:W-:-:S05]  /*a060*/  PRMT R13, R149, 0x8880, RZ ;  /* 0x00008880950d7816 */ /* 0x002fca00000000ff */
[----:B------:R-:W-:-:S07]  /*a070*/  IMAD R12, R13, R148, RZ ;  /* 0x000000940d0c7224 */ /* 0x000fce00078e02ff */
.L_x_137:
[----:B------:R-:W-:Y:S05]  /*a080*/  BSYNC B1 ;  /* 0x0000000000017941 */ /* 0x000fea0003800000 */
.L_x_136:
[----:B------:R-:W-:Y:S01]  /*a090*/  @!P2 IMAD R91, R91, R147, R12 ;  /* 0x000000935b5ba224 */ /* 0x000fe200078e020c */
[----:B------:R-:W-:Y:S04]  /*a0a0*/  BSSY B1, `(.L_x_138) ;  /* 0x0000006000017945 */ /* 0x000fe80003800000 */
[----:B------:R0:W-:Y:S01]  /*a0b0*/  @!P2 STG.E.U8 desc[UR58][R6.64+0x61], R91 ;  /* 0x0000615b0600a986 */ /* 0x0001e2000c10113a */
[----:B------:R-:W-:Y:S05]  /*a0c0*/  @P5 BRA `(.L_x_139) ;  /* 0x00000000000c5947 */ /* 0x000fea0003800000 */
[----:B--2---:R-:W1:Y:S02]  /*a0d0*/  LDG.E.U8 R149, desc[UR58][R8.64+0x68] ;  /* 0x0000683a08957981 */ /* 0x004e64000c1e1100 */
[----:B-1----:R-:W-:-:S05]  /*a0e0*/  PRMT R13, R149, 0x8880, RZ ;  /* 0x00008880950d7816 */ /* 0x002fca00000000ff */
[----:B------:R-:W-:-:S07]  /*a0f0*/  IMAD R12, R13, R148, RZ ;  /* 0x000000940d0c7224 */ /* 0x000fce00078e02ff */
.L_x_139:
[----:B------:R-:W-:Y:S05]  /*a100*/  BSYNC B1 ;  /* 0x0000000000017941 */ /* 0x000fea0003800000 */
.L_x_138:
[----:B-1----:R-:W-:Y:S01]  /*a110*/  @!P5 IMAD R13, R92, R147, R12 ;  /* 0x000000935c0dd224 */ /* 0x002fe200078e020c */
[----:B------:R-:W-:Y:S04]  /*a120*/  BSSY B1, `(.L_x_140) ;  /* 0x0000006000017945 */ /* 0x000fe80003800000 */
[----:B------:R1:W-:Y:S01]  /*a130*/  @!P5 STG.E.U8 desc[UR58][R4.64+0x68], R13 ;  /* 0x0000680d0400d986 */ /* 0x0003e2000c10113a */
[----:B------:R-:W-:Y:S05]  /*a140*/  @P4 BRA `(.L_x_141) ;  /* 0x00000000000c4947 */ /* 0x000fea0003800000 */
[----:B--2---:R-:W1:Y:S02]  /*a150*/  LDG.E.U8 R149, desc[UR58][R8.64+0x69] ;  /* 0x0000693a08957981 */ /* 0x004e64000c1e1100 */
[----:B-1----:R-:W-:-:S05]  /*a160*/  PRMT R13, R149, 0x8880, RZ ;  /* 0x00008880950d7816 */ /* 0x002fca00000000ff */
[----:B------:R-:W-:-:S07]  /*a170*/  IMAD R12, R13, R148, RZ ;  /* 0x000000940d0c7224 */ /* 0x000fce00078e02ff */
.L_x_141:
[----:B------:R-:W-:Y:S05]  /*a180*/  BSYNC B1 ;  /* 0x0000000000017941 */ /* 0x000fea0003800000 */
.L_x_140:
        /* <DEDUP_REMOVED lines=13> */
.L_x_143:
[----:B------:R-:W-:Y:S05]  /*a260*/  BSYNC B1 ;  /* 0x0000000000017941 */ /* 0x000fea0003800000 */
.L_x_142:
[----:B-1----:R-:W-:Y:S01]  /*a270*/  @!P1 IMAD R13, R94, R147, R12 ;  /* 0x000000935e0d9224 */ /* 0x002fe200078e020c */
[----:B------:R-:W-:Y:S04]  /*a280*/  BSSY B1, `(.L_x_144) ;  /* 0x0000006000017945 */ /* 0x000fe80003800000 */
[----:B------:R1:W-:Y:S01]  /*a290*/  @!P1 STG.E.U8 desc[UR58][R6.64+0x68], R13 ;  /* 0x0000680d06009986 */ /* 0x0003e2000c10113a */
[----:B------:R-:W-:Y:S05]  /*a2a0*/  @P0 BRA `(.L_x_145) ;  /* 0x00000000000c0947 */ /* 0x000fea0003800000 */
[----:B--2---:R-:W1:Y:S02]  /*a2b0*/  LDG.E.U8 R149, desc[UR58][R10.64+0x69] ;  /* 0x0000693a0a957981 */ /* 0x004e64000c1e1100 */
[----:B-1----:R-:W-:-:S05]  /*a2c0*/  PRMT R13, R149, 0x8880, RZ ;  /* 0x00008880950d7816 */ /* 0x002fca00000000ff */
[----:B------:R-:W-:-:S07]  /*a2d0*/  IMAD R12, R13, R148, RZ ;  /* 0x000000940d0c7224 */ /* 0x000fce00078e02ff */
.L_x_145:
[----:B------:R-:W-:Y:S05]  /*a2e0*/  BSYNC B1 ;  /* 0x0000000000017941 */ /* 0x000fea0003800000 */
.L_x_144:
[----:B------:R-:W-:Y:S01]  /*a2f0*/  @!P0 IMAD R95, R95, R147, R12 ;  /* 0x000000935f5f8224 */ /* 0x000fe200078e020c */
[----:B------:R-:W-:Y:S04]  /*a300*/  BSSY B1, `(.L_x_146) ;  /* 0x0000006000017945 */ /* 0x000fe80003800000 */
[----:B------:R0:W-:Y:S01]  /*a310*/  @!P0 STG.E.U8 desc[UR58][R6.64+0x69], R95 ;  /* 0x0000695f06008986 */ /* 0x0001e2000c10113a */
[----:B------:R-:W-:Y:S05]  /*a320*/  @P5 BRA `(.L_x_147) ;  /* 0x00000000000c5947 */ /* 0x000fea0003800000 */
[----:B--2---:R-:W1:Y:S02]  /*a330*/  LDG.E.U8 R149, desc[UR58][R8.64+0x70] ;  /* 0x0000703a08957981 */ /* 0x004e64000c1e1100 */
[----:B-1----:R-:W-:-:S05]  /*a340*/  PRMT R13, R149, 0x8880, RZ ;  /* 0x00008880950d7816 */ /* 0x002fca00000000ff */
[----:B------:R-:W-:-:S07]  /*a350*/  IMAD R12, R13, R148, RZ ;  /* 0x000000940d0c7224 */ /* 0x000fce00078e02ff */
.L_x_147:
[----:B------:R-:W-:Y:S05]  /*a360*/  BSYNC B1 ;  /* 0x0000000000017941 */ /* 0x000fea0003800000 */
.L_x_146:
[----:B-1----:R-:W-:Y:S01]  /*a370*/  @!P5 IMAD R13, R80, R147, R12 ;  /* 0x00000093500dd224 */ /* 0x002fe200078e020c */
[----:B------:R-:W-:Y:S04]  /*a380*/  BSSY B1, `(.L_x_148) ;  /* 0x0000006000017945 */ /* 0x000fe80003800000 */
[----:B------:R1:W-:Y:S01]  /*a390*/  @!P5 STG.E.U8 desc[UR58][R4.64+0x70], R13 ;  /* 0x0000700d0400d986 */ /* 0x0003e2000c10113a */
[----:B------:R-:W-:Y:S05]  /*a3a0*/  @P4 BRA `(.L_x_149) ;  /* 0x00000000000c4947 */ /* 0x000fea0003800000 */
[----:B--2---:R-:W1:Y:S02]  /*a3b0*/  LDG.E.U8 R149, desc[UR58][R8.64+0x71] ;  /* 0x0000713a08957981 */ /* 0x004e64000c1e1100 */
[----:B-1----:R-:W-:-:S05]  /*a3c0*/  PRMT R13, R149, 0x8880, RZ ;  /* 0x00008880950d7816 */ /* 0x002fca00000000ff */
[----:B------:R-:W-:-:S07]  /*a3d0*/  IMAD R12, R13, R148, RZ ;  /* 0x000000940d0c7224 */ /* 0x000fce00078e02ff */
.L_x_149:
[----:B------:R-:W-:Y:S05]  /*a3e0*/  BSYNC B1 ;  /* 0x0000000000017941 */ /* 0x000fea0003800000 */
.L_x_148:
        /* <DEDUP_REMOVED lines=13> */
.L_x_151:
[----:B------:R-:W-:Y:S05]  /*a4c0*/  BSYNC B1 ;  /* 0x0000000000017941 */ /* 0x000fea0003800000 */
.L_x_150:
[----:B-1----:R-:W-:Y:S01]  /*a4d0*/  @!P3 IMAD R13, R82, R147, R12 ;  /* 0x00000093520db224 */ /* 0x002fe200078e020c */
[----:B------:R-:W-:Y:S04]  /*a4e0*/  BSSY B1, `(.L_x_152) ;  /* 0x0000006000017945 */ /* 0x000fe80003800000 */
[----:B------:R1:W-:Y:S01]  /*a4f0*/  @!P3 STG.E.U8 desc[UR58][R6.64+0x70], R13 ;  /* 0x0000700d0600b986 */ /* 0x0003e2000c10113a */
[----:B------:R-:W-:Y:S05]  /*a500*/  @P2 BRA `(.L_x_153) ;  /* 0x00000000000c2947 */ /* 0x000fea0003800000 */
[----:B--2---:R-:W1:Y:S02]  /*a510*/  LDG.E.U8 R149, desc[UR58][R10.64+0x71] ;  /* 0x0000713a0a957981 */ /* 0x004e64000c1e1100 */
[----:B-1----:R-:W-:-:S05]  /*a520*/  PRMT R13, R149, 0x8880, RZ ;  /* 0x00008880950d7816 */ /* 0x002fca00000000ff */
[----:B------:R-:W-:-:S07]  /*a530*/  IMAD R12, R13, R148, RZ ;  /* 0x000000940d0c7224 */ /* 0x000fce00078e02ff */
.L_x_153:
[----:B------:R-:W-:Y:S05]  /*a540*/  BSYNC B1 ;  /* 0x0000000000017941 */ /* 0x000fea0003800000 */
.L_x_152:
[----:B------:R-:W-:Y:S01]  /*a550*/  @!P2 IMAD R83, R83, R147, R12 ;  /* 0x000000935353a224 */ /* 0x000fe200078e020c */
[----:B------:R-:W-:Y:S04]  /*a560*/  BSSY B1, `(.L_x_154) ;  /* 0x0000006000017945 */ /* 0x000fe80003800000 */
[----:B------:R0:W-:Y:S01]  /*a570*/  @!P2 STG.E.U8 desc[UR58][R6.64+0x71], R83 ;  /* 0x000071530600a986 */ /* 0x0001e2000c10113a */
[----:B------:R-:W-:Y:S05]  /*a580*/  @P5 BRA `(.L_x_155) ;  /* 0x00000000000c5947 */ /* 0x000fea0003800000 */
[----:B--2---:R-:W1:Y:S02]  /*a590*/  LDG.E.U8 R149, desc[UR58][R8.64+0x78] ;  /* 0x0000783a08957981 */ /* 0x004e64000c1e1100 */
[----:B-1----:R-:W-:-:S05]  /*a5a0*/  PRMT R13, R149, 0x8880, RZ ;  /* 0x00008880950d7816 */ /* 0x002fca00000000ff */
[----:B------:R-:W-:-:S07]  /*a5b0*/  IMAD R12, R13, R148, RZ ;  /* 0x000000940d0c7224 */ /* 0x000fce00078e02ff */
.L_x_155:
[----:B------:R-:W-:Y:S05]  /*a5c0*/  BSYNC B1 ;  /* 0x0000000000017941 */ /* 0x000fea0003800000 */
.L_x_154:
[----:B-1----:R-:W-:Y:S01]  /*a5d0*/  @!P5 IMAD R13, R84, R147, R12 ;  /* 0x00000093540dd224 */ /* 0x002fe200078e020c */
[----:B------:R-:W-:Y:S04]  /*a5e0*/  BSSY B1, `(.L_x_156) ;  /* 0x0000006000017945 */ /* 0x000fe80003800000 */
[----:B------:R1:W-:Y:S01]  /*a5f0*/  @!P5 STG.E.U8 desc[UR58][R4.64+0x78], R13 ;  /* 0x0000780d0400d986 */ /* 0x0003e2000c10113a */
[----:B------:R-:W-:Y:S05]  /*a600*/  @P4 BRA `(.L_x_157) ;  /* 0x00000000000c4947 */ /* 0x000fea0003800000 */
[----:B--2---:R-:W1:Y:S02]  /*a610*/  LDG.E.U8 R149, desc[UR58][R8.64+0x79] ;  /* 0x0000793a08957981 */ /* 0x004e64000c1e1100 */
[----:B-1----:R-:W-:-:S05]  /*a620*/  PRMT R13, R149, 0x8880, RZ ;  /* 0x00008880950d7816 */ /* 0x002fca00000000ff */
[----:B------:R-:W-:-:S07]  /*a630*/  IMAD R12, R13, R148, RZ ;  /* 0x000000940d0c7224 */ /* 0x000fce00078e02ff */
.L_x_157:
[----:B------:R-:W-:Y:S05]  /*a640*/  BSYNC B1 ;  /* 0x0000000000017941 */ /* 0x000fea0003800000 */
.L_x_156:
        /* <DEDUP_REMOVED lines=13> */
.L_x_159:
[----:B------:R-:W-:Y:S05]  /*a720*/  BSYNC B1 ;  /* 0x0000000000017941 */ /* 0x000fea0003800000 */
.L_x_158:
[----:B-1----:R-:W-:Y:S01]  /*a730*/  @!P1 IMAD R13, R86, R147, R12 ;  /* 0x00000093560d9224 */ /* 0x002fe200078e020c */
[----:B------:R-:W-:Y:S04]  /*a740*/  BSSY B1, `(.L_x_160) ;  /* 0x0000006000017945 */ /* 0x000fe80003800000 */
[----:B------:R1:W-:Y:S01]  /*a750*/  @!P1 STG.E.U8 desc[UR58][R6.64+0x78], R13 ;  /* 0x0000780d06009986 */ /* 0x0003e2000c10113a */
[----:B------:R-:W-:Y:S05]  /*a760*/  @P0 BRA `(.L_x_161) ;  /* 0x00000000000c0947 */ /* 0x000fea0003800000 */
[----:B--2---:R-:W1:Y:S02]  /*a770*/  LDG.E.U8 R149, desc[UR58][R10.64+0x79] ;  /* 0x0000793a0a957981 */ /* 0x004e64000c1e1100 */
[----:B-1----:R-:W-:-:S05]  /*a780*/  PRMT R13, R149, 0x8880, RZ ;  /* 0x00008880950d7816 */ /* 0x002fca00000000ff */
[----:B------:R-:W-:-:S07]  /*a790*/  IMAD R12, R13, R148, RZ ;  /* 0x000000940d0c7224 */ /* 0x000fce00078e02ff */
.L_x_161:
[----:B------:R-:W-:Y:S05]  /*a7a0*/  BSYNC B1 ;  /* 0x0000000000017941 */ /* 0x000fea0003800000 */
.L_x_160:
[----:B------:R-:W-:Y:S01]  /*a7b0*/  @!P0 IMAD R87, R87, R147, R12 ;  /* 0x0000009357578224 */ /* 0x000fe200078e020c */
[----:B------:R-:W-:Y:S04]  /*a7c0*/  BSSY B1, `(.L_x_162) ;  /* 0x0000006000017945 */ /* 0x000fe80003800000 */
[----:B------:R0:W-:Y:S01]  /*a7d0*/  @!P0 STG.E.U8 desc[UR58][R6.64+0x79], R87 ;  /* 0x0000795706008986 */ /* 0x0001e2000c10113a */
[----:B------:R-:W-:Y:S05]  /*a7e0*/  @P5 BRA `(.L_x_163) ;  /* 0x00000000000c5947 */ /* 0x000fea0003800000 */
[----:B--2---:R-:W1:Y:S02]  /*a7f0*/  LDG.E.U8 R149, desc[UR58][R8.64+0x80] ;  /* 0x0000803a08957981 */ /* 0x004e64000c1e1100 */
[----:B-1----:R-:W-:-:S05]  /*a800*/  PRMT R13, R149, 0x8880, RZ ;  /* 0x00008880950d7816 */ /* 0x002fca00000000ff */
[----:B------:R-:W-:-:S07]  /*a810*/  IMAD R12, R13, R148, RZ ;  /* 0x000000940d0c7224 */ /* 0x000fce00078e02ff */
.L_x_163:
[----:B------:R-:W-:Y:S05]  /*a820*/  BSYNC B1 ;  /* 0x0000000000017941 */ /* 0x000fea0003800000 */
.L_x_162:
[----:B-1----:R-:W-:Y:S01]  /*a830*/  @!P5 IMAD R13, R72, R147, R12 ;  /* 0x00000093480dd224 */ /* 0x002fe200078e020c */
[----:B------:R-:W-:Y:S04]  /*a840*/  BSSY B1, `(.L_x_164) ;  /* 0x0000006000017945 */ /* 0x000fe80003800000 */
[----:B------:R1:W-:Y:S01]  /*a850*/  @!P5 STG.E.U8 desc[UR58][R4.64+0x80], R13 ;  /* 0x0000800d0400d986 */ /* 0x0003e2000c10113a */
[----:B------:R-:W-:Y:S05]  /*a860*/  @P4 BRA `(.L_x_165) ;  /* 0x00000000000c4947 */ /* 0x000fea0003800000 */
[----:B--2---:R-:W1:Y:S02]  /*a870*/  LDG.E.U8 R149, desc[UR58][R8.64+0x81] ;  /* 0x0000813a08957981 */ /* 0x004e64000c1e1100 */
[----:B-1----:R-:W-:-:S05]  /*a880*/  PRMT R13, R149, 0x8880, RZ ;  /* 0x00008880950d7816 */ /* 0x002fca00000000ff */
[----:B------:R-:W-:-:S07]  /*a890*/  IMAD R12, R13, R148, RZ ;  /* 0x000000940d0c7224 */ /* 0x000fce00078e02ff */
.L_x_165:
[----:B------:R-:W-:Y:S05]  /*a8a0*/  BSYNC B1 ;  /* 0x0000000000017941 */ /* 0x000fea0003800000 */
.L_x_164:
        /* <DEDUP_REMOVED lines=13> */
.L_x_167:
[----:B------:R-:W-:Y:S05]  /*a980*/  BSYNC B1 ;  /* 0x0000000000017941 */ /* 0x000fea0003800000 */
.L_x_166:
[----:B-1----:R-:W-:Y:S01]  /*a990*/  @!P3 IMAD R13, R74, R147, R12 ;  /* 0x000000934a0db224 */ /* 0x002fe200078e020c */
[----:B------:R-:W-:Y:S04]  /*a9a0*/  BSSY B1, `(.L_x_168) ;  /* 0x0000006000017945 */ /* 0x000fe80003800000 */
[----:B------:R1:W-:Y:S01]  /*a9b0*/  @!P3 STG.E.U8 desc[UR58][R6.64+0x80], R13 ;  /* 0x0000800d0600b986 */ /* 0x0003e2000c10113a */
[----:B------:R-:W-:Y:S05]  /*a9c0*/  @P2 BRA `(.L_x_169) ;  /* 0x00000000000c2947 */ /* 0x000fea0003800000 */
[----:B--2---:R-:W1:Y:S02]  /*a9d0*/  LDG.E.U8 R149, desc[UR58][R10.64+0x81] ;  /* 0x0000813a0a957981 */ /* 0x004e64000c1e1100 */
[----:B-1----:R-:W-:-:S05]  /*a9e0*/  PRMT R13, R149, 0x8880, RZ ;  /* 0x00008880950d7816 */ /* 0x002fca00000000ff */
[----:B------:R-:W-:-:S07]  /*a9f0*/  IMAD R12, R13, R148, RZ ;  /* 0x000000940d0c7224 */ /* 0x000fce00078e02ff */
.L_x_169:
[----:B------:R-:W-:Y:S05]  /*aa00*/  BSYNC B1 ;  /* 0x0000000000017941 */ /* 0x000fea0003800000 */
.L_x_168:
[----:B------:R-:W-:Y:S01]  /*aa10*/  @!P2 IMAD R75, R75, R147, R12 ;  /* 0x000000934b4ba224 */ /* 0x000fe200078e020c */
[----:B------:R-:W-:Y:S04]  /*aa20*/  BSSY B1, `(.L_x_170) ;  /* 0x0000006000017945 */ /* 0x000fe80003800000 */
[----:B------:R0:W-:Y:S01]  /*aa30*/  @!P2 STG.E.U8 desc[UR58][R6.64+0x81], R75 ;  /* 0x0000814b0600a986 */ /* 0x0001e2000c10113a */
[----:B------:R-:W-:Y:S05]  /*aa40*/  @P5 BRA `(.L_x_171) ;  /* 0x00000000000c5947 */ /* 0x000fea0003800000 */
[----:B--2---:R-:W1:Y:S02]  /*aa50*/  LDG.E.U8 R149, desc[UR58][R8.64+0x88] ;  /* 0x0000883a08957981 */ /* 0x004e64000c1e1100 */
[----:B-1----:R-:W-:-:S05]  /*aa60*/  PRMT R13, R149, 0x8880, RZ ;  /* 0x00008880950d7816 */ /* 0x002fca00000000ff */
[----:B------:R-:W-:-:S07]  /*aa70*/  IMAD R12, R13, R148, RZ ;  /* 0x000000940d0c7224 */ /* 0x000fce00078e02ff */
.L_x_171:
[----:B------:R-:W-:Y:S05]  /*aa80*/  BSYNC B1 ;  /* 0x0000000000017941 */ /* 0x000fea0003800000 */
.L_x_170:
[----:B-1----:R-:W-:Y:S01]  /*aa90*/  @!P5 IMAD R13, R76, R147, R12 ;  /* 0x000000934c0dd224 */ /* 0x002fe200078e020c */
[----:B------:R-:W-:Y:S04]  /*aaa0*/  BSSY B1, `(.L_x_172) ;  /* 0x0000006000017945 */ /* 0x000fe80003800000 */
[----:B------:R1:W-:Y:S01]  /*aab0*/  @!P5 STG.E.U8 desc[UR58][R4.64+0x88], R13 ;  /* 0x0000880d0400d986 */ /* 0x0003e2000c10113a */
[----:B------:R-:W-:Y:S05]  /*aac0*/  @P4 BRA `(.L_x_173) ;  /* 0x00000000000c4947 */ /* 0x000fea0003800000 */
[----:B--2---:R-:W1:Y:S02]  /*aad0*/  LDG.E.U8 R149, desc[UR58][R8.64+0x89] ;  /* 0x0000893a08957981 */ /* 0x004e64000c1e1100 */
[----:B-1----:R-:W-:-:S05]  /*aae0*/  PRMT R13, R149, 0x8880, RZ ;  /* 0x00008880950d7816 */ /* 0x002fca00000000ff */
[----:B------:R-:W-:-:S07]  /*aaf0*/  IMAD R12, R13, R148, RZ ;  /* 0x000000940d0c7224 */ /* 0x000fce00078e02ff */
.L_x_173:
[----:B------:R-:W-:Y:S05]  /*ab00*/  BSYNC B1 ;  /* 0x0000000000017941 */ /* 0x000fea0003800000 */
.L_x_172:
        /* <DEDUP_REMOVED lines=13> */
.L_x_175:
[----:B------:R-:W-:Y:S05]  /*abe0*/  BSYNC B1 ;  /* 0x0000000000017941 */ /* 0x000fea0003800000 */
.L_x_174:
[----:B-1----:R-:W-:Y:S01]  /*abf0*/  @!P1 IMAD R13, R78, R147, R12 ;  /* 0x000000934e0d9224 */ /* 0x002fe200078e020c */
[----:B------:R-:W-:Y:S04]  /*ac00*/  BSSY B1, `(.L_x_176) ;  /* 0x0000006000017945 */ /* 0x000fe80003800000 */
[----:B------:R1:W-:Y:S01]  /*ac10*/  @!P1 STG.E.U8 desc[UR58][R6.64+0x88], R13 ;  /* 0x0000880d06009986 */ /* 0x0003e2000c10113a */
[----:B------:R-:W-:Y:S05]  /*ac20*/  @P0 BRA `(.L_x_177) ;  /* 0x00000000000c0947 */ /* 0x000fea0003800000 */
[----:B--2---:R-:W1:Y:S02]  /*ac30*/  LDG.E.U8 R149, desc[UR58][R10.64+0x89] ;  /* 0x0000893a0a957981 */ /* 0x004e64000c1e1100 */
[----:B-1----:R-:W-:-:S05]  /*ac40*/  PRMT R13, R149, 0x8880, RZ ;  /* 0x00008880950d7816 */ /* 0x002fca00000000ff */
[----:B------:R-:W-:-:S07]  /*ac50*/  IMAD R12, R13, R148, RZ ;  /* 0x000000940d0c7224 */ /* 0x000fce00078e02ff */
.L_x_177:
[----:B------:R-:W-:Y:S05]  /*ac60*/  BSYNC B1 ;  /* 0x0000000000017941 */ /* 0x000fea0003800000 */
.L_x_176:
[----:B------:R-:W-:Y:S01]  /*ac70*/  @!P0 IMAD R79, R79, R147, R12 ;  /* 0x000000934f4f8224 */ /* 0x000fe200078e020c */
[----:B------:R-:W-:Y:S04]  /*ac80*/  BSSY B1, `(.L_x_178) ;  /* 0x0000006000017945 */ /* 0x000fe80003800000 */
[----:B------:R0:W-:Y:S01]  /*ac90*/  @!P0 STG.E.U8 desc[UR58][R6.64+0x89], R79 ;  /* 0x0000894f06008986 */ /* 0x0001e2000c10113a */
[----:B------:R-:W-:Y:S05]  /*aca0*/  @P5 BRA `(.L_x_179) ;  /* 0x00000000000c5947 */ /* 0x000fea0003800000 */
[----:B--2---:R-:W1:Y:S02]  /*acb0*/  LDG.E.U8 R149, desc[UR58][R8.64+0x90] ;  /* 0x0000903a08957981 */ /* 0x004e64000c1e1100 */
[----:B-1----:R-:W-:-:S05]  /*acc0*/  PRMT R13, R149, 0x8880, RZ ;  /* 0x00008880950d7816 */ /* 0x002fca00000000ff */
[----:B------:R-:W-:-:S07]  /*acd0*/  IMAD R12, R13, R148, RZ ;  /* 0x000000940d0c7224 */ /* 0x000fce00078e02ff */
.L_x_179:
[----:B------:R-:W-:Y:S05]  /*ace0*/  BSYNC B1 ;  /* 0x0000000000017941 */ /* 0x000fea0003800000 */
.L_x_178:
[----:B-1----:R-:W-:Y:S01]  /*acf0*/  @!P5 IMAD R13, R64, R147, R12 ;  /* 0x00000093400dd224 */ /* 0x002fe200078e020c */
[----:B------:R-:W-:Y:S04]  /*ad00*/  BSSY B1, `(.L_x_180) ;  /* 0x0000006000017945 */ /* 0x000fe80003800000 */
[----:B------:R1:W-:Y:S01]  /*ad10*/  @!P5 STG.E.U8 desc[UR58][R4.64+0x90], R13 ;  /* 0x0000900d0400d986 */ /* 0x0003e2000c10113a */
[----:B------:R-:W-:Y:S05]  /*ad20*/  @P4 BRA `(.L_x_181) ;  /* 0x00000000000c4947 */ /* 0x000fea0003800000 */
[----:B--2---:R-:W1:Y:S02]  /*ad30*/  LDG.E.U8 R149, desc[UR58][R8.64+0x91] ;  /* 0x0000913a08957981 */ /* 0x004e64000c1e1100 */
[----:B-1----:R-:W-:-:S05]  /*ad40*/  PRMT R13, R149, 0x8880, RZ ;  /* 0x00008880950d7816 */ /* 0x002fca00000000ff */
[----:B------:R-:W-:-:S07]  /*ad50*/  IMAD R12, R13, R148, RZ ;  /* 0x000000940d0c7224 */ /* 0x000fce00078e02ff */
.L_x_181:
[----:B------:R-:W-:Y:S05]  /*ad60*/  BSYNC B1 ;  /* 0x0000000000017941 */ /* 0x000fea0003800000 */
.L_x_180:
        /* <DEDUP_REMOVED lines=13> */
.L_x_183:
[----:B------:R-:W-:Y:S05]  /*ae40*/  BSYNC B1 ;  /* 0x0000000000017941 */ /* 0x000fea0003800000 */
.L_x_182:
[----:B-1----:R-:W-:Y:S01]  /*ae50*/  @!P3 IMAD R13, R66, R147, R12 ;  /* 0x00000093420db224 */ /* 0x002fe200078e020c */
[----:B------:R-:W-:Y:S04]  /*ae60*/  BSSY B1, `(.L_x_184) ;  /* 0x0000006000017945 */ /* 0x000fe80003800000 */
[----:B------:R1:W-:Y:S01]  /*ae70*/  @!P3 STG.E.U8 desc[UR58][R6.64+0x90], R13 ;  /* 0x0000900d0600b986 */ /* 0x0003e2000c10113a */
[----:B------:R-:W-:Y:S05]  /*ae80*/  @P2 BRA `(.L_x_185) ;  /* 0x00000000000c2947 */ /* 0x000fea0003800000 */
[----:B--2---:R-:W1:Y:S02]  /*ae90*/  LDG.E.U8 R149, desc[UR58][R10.64+0x91] ;  /* 0x0000913a0a957981 */ /* 0x004e64000c1e1100 */
[----:B-1----:R-:W-:-:S05]  /*aea0*/  PRMT R13, R149, 0x8880, RZ ;  /* 0x00008880950d7816 */ /* 0x002fca00000000ff */
[----:B------:R-:W-:-:S07]  /*aeb0*/  IMAD R12, R13, R148, RZ ;  /* 0x000000940d0c7224 */ /* 0x000fce00078e02ff */
.L_x_185:
[----:B------:R-:W-:Y:S05]  /*aec0*/  BSYNC B1 ;  /* 0x0000000000017941 */ /* 0x000fea0003800000 */
.L_x_184:
[----:B------:R-:W-:Y:S01]  /*aed0*/  @!P2 IMAD R67, R67, R147, R12 ;  /* 0x000000934343a224 */ /* 0x000fe200078e020c */
[----:B------:R-:W-:Y:S04]  /*aee0*/  BSSY B1, `(.L_x_186) ;  /* 0x0000006000017945 */ /* 0x000fe80003800000 */
[----:B------:R0:W-:Y:S01]  /*aef0*/  @!P2 STG.E.U8 desc[UR58][R6.64+0x91], R67 ;  /* 0x000091430600a986 */ /* 0x0001e2000c10113a */
[----:B------:R-:W-:Y:S05]  /*af00*/  @P5 BRA `(.L_x_187) ;  /* 0x00000000000c5947 */ /* 0x000fea0003800000 */
[----:B--2---:R-:W1:Y:S02]  /*af10*/  LDG.E.U8 R149, desc[UR58][R8.64+0x98] ;  /* 0x0000983a08957981 */ /* 0x004e64000c1e1100 */
[----:B-1----:R-:W-:-:S05]  /*af20*/  PRMT R13, R149, 0x8880, RZ ;  /* 0x00008880950d7816 */ /* 0x002fca00000000ff */
[----:B------:R-:W-:-:S07]  /*af30*/  IMAD R12, R13, R148, RZ ;  /* 0x000000940d0c7224 */ /* 0x000fce00078e02ff */
.L_x_187:
[----:B------:R-:W-:Y:S05]  /*af40*/  BSYNC B1 ;  /* 0x0000000000017941 */ /* 0x000fea0003800000 */
.L_x_186:
[----:B-1----:R-:W-:Y:S01]  /*af50*/  @!P5 IMAD R13, R68, R147, R12 ;  /* 0x00000093440dd224 */ /* 0x002fe200078e020c */
[----:B------:R-:W-:Y:S04]  /*af60*/  BSSY B1, `(.L_x_188) ;  /* 0x0000006000017945 */ /* 0x000fe80003800000 */
[----:B------:R1:W-:Y:S01]  /*af70*/  @!P5 STG.E.U8 desc[UR58][R4.64+0x98], R13 ;  /* 0x0000980d0400d986 */ /* 0x0003e2000c10113a */
[----:B------:R-:W-:Y:S05]  /*af80*/  @P4 BRA `(.L_x_189) ;  /* 0x00000000000c4947 */ /* 0x000fea0003800000 */
[----:B--2---:R-:W1:Y:S02]  /*af90*/  LDG.E.U8 R149, desc[UR58][R8.64+0x99] ;  /* 0x0000993a08957981 */ /* 0x004e64000c1e1100 */
[----:B-1----:R-:W-:-:S05]  /*afa0*/  PRMT R13, R149, 0x8880, RZ ;  /* 0x00008880950d7816 */ /* 0x002fca00000000ff */
[----:B------:R-:W-:-:S07]  /*afb0*/  IMAD R12, R13, R148, RZ ;  /* 0x000000940d0c7224 */ /* 0x000fce00078e02ff */
.L_x_189:
[----:B------:R-:W-:Y:S05]  /*afc0*/  BSYNC B1 ;  /* 0x0000000000017941 */ /* 0x000fea0003800000 */
.L_x_188:
        /* <DEDUP_REMOVED lines=13> */
.L_x_191:
[----:B------:R-:W-:Y:S05]  /*b0a0*/  BSYNC B1 ;  /* 0x0000000000017941 */ /* 0x000fea0003800000 */
.L_x_190:
[----:B-1----:R-:W-:Y:S01]  /*b0b0*/  @!P1 IMAD R13, R70, R147, R12 ;  /* 0x00000093460d9224 */ /* 0x002fe200078e020c */
[----:B------:R-:W-:Y:S04]  /*b0c0*/  BSSY B1, `(.L_x_192) ;  /* 0x0000006000017945 */ /* 0x000fe80003800000 */
[----:B------:R1:W-:Y:S01]  /*b0d0*/  @!P1 STG.E.U8 desc[UR58][R6.64+0x98], R13 ;  /* 0x0000980d06009986 */ /* 0x0003e2000c10113a */
[----:B------:R-:W-:Y:S05]  /*b0e0*/  @P0 BRA `(.L_x_193) ;  /* 0x00000000000c0947 */ /* 0x000fea0003800000 */
[----:B--2---:R-:W1:Y:S02]  /*b0f0*/  LDG.E.U8 R149, desc[UR58][R10.64+0x99] ;  /* 0x0000993a0a957981 */ /* 0x004e64000c1e1100 */
[----:B-1----:R-:W-:-:S05]  /*b100*/  PRMT R13, R149, 0x8880, RZ ;  /* 0x00008880950d7816 */ /* 0x002fca00000000ff */
[----:B------:R-:W-:-:S07]  /*b110*/  IMAD R12, R13, R148, RZ ;  /* 0x000000940d0c7224 */ /* 0x000fce00078e02ff */
.L_x_193:
[----:B------:R-:W-:Y:S05]  /*b120*/  BSYNC B1 ;  /* 0x0000000000017941 */ /* 0x000fea0003800000 */
.L_x_192:
[----:B------:R-:W-:Y:S01]  /*b130*/  @!P0 IMAD R71, R71, R147, R12 ;  /* 0x0000009347478224 */ /* 0x000fe200078e020c */
[----:B------:R-:W-:Y:S04]  /*b140*/  BSSY B1, `(.L_x_194) ;  /* 0x0000006000017945 */ /* 0x000fe80003800000 */
[----:B------:R0:W-:Y:S01]  /*b150*/  @!P0 STG.E.U8 desc[UR58][R6.64+0x99], R71 ;  /* 0x0000994706008986 */ /* 0x0001e2000c10113a */
[----:B------:R-:W-:Y:S05]  /*b160*/  @P5 BRA `(.L_x_195) ;  /* 0x00000000000c5947 */ /* 0x000fea0003800000 */
[----:B--2---:R-:W1:Y:S02]  /*b170*/  LDG.E.U8 R149, desc[UR58][R8.64+0xa0] ;  /* 0x0000a03a08957981 */ /* 0x004e64000c1e1100 */
[----:B-1----:R-:W-:-:S05]  /*b180*/  PRMT R13, R149, 0x8880, RZ ;  /* 0x00008880950d7816 */ /* 0x002fca00000000ff */
[----:B------:R-:W-:-:S07]  /*b190*/  IMAD R12, R13, R148, RZ ;  /* 0x000000940d0c7224 */ /* 0x000fce00078e02ff */
.L_x_195:
[----:B------:R-:W-:Y:S05]  /*b1a0*/  BSYNC B1 ;  /* 0x0000000000017941 */ /* 0x000fea0003800000 */
.L_x_194:
[----:B-1----:R-:W-:Y:S01]  /*b1b0*/  @!P5 IMAD R13, R56, R147, R12 ;  /* 0x00000093380dd224 */ /* 0x002fe200078e020c */
[----:B------:R-:W-:Y:S04]  /*b1c0*/  BSSY B1, `(.L_x_196) ;  /* 0x0000006000017945 */ /* 0x000fe80003800000 */
[----:B------:R1:W-:Y:S01]  /*b1d0*/  @!P5 STG.E.U8 desc[UR58][R4.64+0xa0], R13 ;  /* 0x0000a00d0400d986 */ /* 0x0003e2000c10113a */
[----:B------:R-:W-:Y:S05]  /*b1e0*/  @P4 BRA `(.L_x_197) ;  /* 0x00000000000c4947 */ /* 0x000fea0003800000 */
[----:B--2---:R-:W1:Y:S02]  /*b1f0*/  LDG.E.U8 R149, desc[UR58][R8.64+0xa1] ;  /* 0x0000a13a08957981 */ /* 0x004e64000c1e1100 */
[----:B-1----:R-:W-:-:S05]  /*b200*/  PRMT R13, R149, 0x8880, RZ ;  /* 0x00008880950d7816 */ /* 0x002fca00000000ff */
[----:B------:R-:W-:-:S07]  /*b210*/  IMAD R12, R13, R148, RZ ;  /* 0x000000940d0c7224 */ /* 0x000fce00078e02ff */
.L_x_197:
[----:B------:R-:W-:Y:S05]  /*b220*/  BSYNC B1 ;  /* 0x0000000000017941 */ /* 0x000fea0003800000 */
.L_x_196:
        /* <DEDUP_REMOVED lines=13> */
.L_x_199:
[----:B------:R-:W-:Y:S05]  /*b300*/  BSYNC B1 ;  /* 0x0000000000017941 */ /* 0x000fea0003800000 */
.L_x_198:
[----:B-1----:R-:W-:Y:S01]  /*b310*/  @!P3 IMAD R13, R58, R147, R12 ;  /* 0x000000933a0db224 */ /* 0x002fe200078e020c */
[----:B------:R-:W-:Y:S04]  /*b320*/  BSSY B1, `(.L_x_200) ;  /* 0x0000006000017945 */ /* 0x000fe80003800000 */
[----:B------:R1:W-:Y:S01]  /*b330*/  @!P3 STG.E.U8 desc[UR58][R6.64+0xa0], R13 ;  /* 0x0000a00d0600b986 */ /* 0x0003e2000c10113a */
[----:B------:R-:W-:Y:S05]  /*b340*/  @P2 BRA `(.L_x_201) ;  /* 0x00000000000c2947 */ /* 0x000fea0003800000 */
[----:B--2---:R-:W1:Y:S02]  /*b350*/  LDG.E.U8 R149, desc[UR58][R10.64+0xa1] ;  /* 0x0000a13a0a957981 */ /* 0x004e64000c1e1100 */
[----:B-1----:R-:W-:-:S05]  /*b360*/  PRMT R13, R149, 0x8880, RZ ;  /* 0x00008880950d7816 */ /* 0x002fca00000000ff */
[----:B------:R-:W-:-:S07]  /*b370*/  IMAD R12, R13, R148, RZ ;  /* 0x000000940d0c7224 */ /* 0x000fce00078e02ff */
.L_x_201:
[----:B------:R-:W-:Y:S05]  /*b380*/  BSYNC B1 ;  /* 0x0000000000017941 */ /* 0x000fea0003800000 */
.L_x_200:
[----:B------:R-:W-:Y:S01]  /*b390*/  @!P2 IMAD R59, R59, R147, R12 ;  /* 0x000000933b3ba224 */ /* 0x000fe200078e020c */
[----:B------:R-:W-:Y:S04]  /*b3a0*/  BSSY B1, `(.L_x_202) ;  /* 0x0000006000017945 */ /* 0x000fe80003800000 */
[----:B------:R0:W-:Y:S01]  /*b3b0*/  @!P2 STG.E.U8 desc[UR58][R6.64+0xa1], R59 ;  /* 0x0000a13b0600a986 */ /* 0x0001e2000c10113a */
[----:B------:R-:W-:Y:S05]  /*b3c0*/  @P5 BRA `(.L_x_203) ;  /* 0x00000000000c5947 */ /* 0x000fea0003800000 */
[----:B--2---:R-:W1:Y:S02]  /*b3d0*/  LDG.E.U8 R149, desc[UR58][R8.64+0xa8] ;  /* 0x0000a83a08957981 */ /* 0x004e64000c1e1100 */
[----:B-1----:R-:W-:-:S05]  /*b3e0*/  PRMT R13, R149, 0x8880, RZ ;  /* 0x00008880950d7816 */ /* 0x002fca00000000ff */
[----:B------:R-:W-:-:S07]  /*b3f0*/  IMAD R12, R13, R148, RZ ;  /* 0x000000940d0c7224 */ /* 0x000fce00078e02ff */
.L_x_203:
[----:B------:R-:W-:Y:S05]  /*b400*/  BSYNC B1 ;  /* 0x0000000000017941 */ /* 0x000fea0003800000 */
.L_x_202:
[----:B-1----:R-:W-:Y:S01]  /*b410*/  @!P5 IMAD R13, R60, R147, R12 ;  /* 0x000000933c0dd224 */ /* 0x002fe200078e020c */
[----:B------:R-:W-:Y:S04]  /*b420*/  BSSY B1, `(.L_x_204) ;  /* 0x0000006000017945 */ /* 0x000fe80003800000 */
[----:B------:R1:W-:Y:S01]  /*b430*/  @!P5 STG.E.U8 desc[UR58][R4.64+0xa8], R13 ;  /* 0x0000a80d0400d986 */ /* 0x0003e2000c10113a */
[----:B------:R-:W-:Y:S05]  /*b440*/  @P4 BRA `(.L_x_205) ;  /* 0x00000000000c4947 */ /* 0x000fea0003800000 */
[----:B--2---:R-:W1:Y:S02]  /*b450*/  LDG.E.U8 R149, desc[UR58][R8.64+0xa9] ;  /* 0x0000a93a08957981 */ /* 0x004e64000c1e1100 */
[----:B-1----:R-:W-:-:S05]  /*b460*/  PRMT R13, R149, 0x8880, RZ ;  /* 0x00008880950d7816 */ /* 0x002fca00000000ff */
[----:B------:R-:W-:-:S07]  /*b470*/  IMAD R12, R13, R148, RZ ;  /* 0x000000940d0c7224 */ /* 0x000fce00078e02ff */
.L_x_205:
[----:B------:R-:W-:Y:S05]  /*b480*/  BSYNC B1 ;  /* 0x0000000000017941 */ /* 0x000fea0003800000 */
.L_x_204:
        /* <DEDUP_REMOVED lines=13> */
.L_x_207:
[----:B------:R-:W-:Y:S05]  /*b560*/  BSYNC B1 ;  /* 0x0000000000017941 */ /* 0x000fea0003800000 */
.L_x_206:
[----:B-1----:R-:W-:Y:S01]  /*b570*/  @!P1 IMAD R13, R62, R147, R12 ;  /* 0x000000933e0d9224 */ /* 0x002fe200078e020c */
[----:B------:R-:W-:Y:S04]  /*b580*/  BSSY B1, `(.L_x_208) ;  /* 0x0000006000017945 */ /* 0x000fe80003800000 */
[----:B------:R1:W-:Y:S01]  /*b590*/  @!P1 STG.E.U8 desc[UR58][R6.64+0xa8], R13 ;  /* 0x0000a80d06009986 */ /* 0x0003e2000c10113a */
[----:B------:R-:W-:Y:S05]  /*b5a0*/  @P0 BRA `(.L_x_209) ;  /* 0x00000000000c0947 */ /* 0x000fea0003800000 */
[----:B--2---:R-:W1:Y:S02]  /*b5b0*/  LDG.E.U8 R149, desc[UR58][R10.64+0xa9] ;  /* 0x0000a93a0a957981 */ /* 0x004e64000c1e1100 */
[----:B-1----:R-:W-:-:S05]  /*b5c0*/  PRMT R13, R149, 0x8880, RZ ;  /* 0x00008880950d7816 */ /* 0x002fca00000000ff */
[----:B------:R-:W-:-:S07]  /*b5d0*/  IMAD R12, R13, R148, RZ ;  /* 0x000000940d0c7224 */ /* 0x000fce00078e02ff */
.L_x_209:
[----:B------:R-:W-:Y:S05]  /*b5e0*/  BSYNC B1 ;  /* 0x0000000000017941 */ /* 0x000fea0003800000 */
.L_x_208:
[----:B------:R-:W-:Y:S01]  /*b5f0*/  @!P0 IMAD R63, R63, R147, R12 ;  /* 0x000000933f3f8224 */ /* 0x000fe200078e020c */
[----:B------:R-:W-:Y:S04]  /*b600*/  BSSY B1, `(.L_x_210) ;  /* 0x0000006000017945 */ /* 0x000fe80003800000 */
[----:B------:R0:W-:Y:S01]  /*b610*/  @!P0 STG.E.U8 desc[UR58][R6.64+0xa9], R63 ;  /* 0x0000a93f06008986 */ /* 0x0001e2000c10113a */
[----:B------:R-:W-:Y:S05]  /*b620*/  @P5 BRA `(.L_x_211) ;  /* 0x00000000000c5947 */ /* 0x000fea0003800000 */
[----:B--2---:R-:W1:Y:S02]  /*b630*/  LDG.E.U8 R149, desc[UR58][R8.64+0xb0] ;  /* 0x0000b03a08957981 */ /* 0x004e64000c1e1100 */
[----:B-1----:R-:W-:-:S05]  /*b640*/  PRMT R13, R149, 0x8880, RZ ;  /* 0x00008880950d7816 */ /* 0x002fca00000000ff */
[----:B------:R-:W-:-:S07]  /*b650*/  IMAD R12, R13, R148, RZ ;  /* 0x000000940d0c7224 */ /* 0x000fce00078e02ff */
.L_x_211:
[----:B------:R-:W-:Y:S05]  /*b660*/  BSYNC B1 ;  /* 0x0000000000017941 */ /* 0x000fea0003800000 */
.L_x_210:
[----:B-1----:R-:W-:Y:S01]  /*b670*/  @!P5 IMAD R13, R48, R147, R12 ;  /* 0x00000093300dd224 */ /* 0x002fe200078e020c */
[----:B------:R-:W-:Y:S04]  /*b680*/  BSSY B1, `(.L_x_212) ;  /* 0x0000006000017945 */ /* 0x000fe80003800000 */
[----:B------:R1:W-:Y:S01]  /*b690*/  @!P5 STG.E.U8 desc[UR58][R4.64+0xb0], R13 ;  /* 0x0000b00d0400d986 */ /* 0x0003e2000c10113a */
[----:B------:R-:W-:Y:S05]  /*b6a0*/  @P4 BRA `(.L_x_213) ;  /* 0x00000000000c4947 */ /* 0x000fea0003800000 */
[----:B--2---:R-:W1:Y:S02]  /*b6b0*/  LDG.E.U8 R149, desc[UR58][R8.64+0xb1] ;  /* 0x0000b13a08957981 */ /* 0x004e64000c1e1100 */
[----:B-1----:R-:W-:-:S05]  /*b6c0*/  PRMT R13, R149, 0x8880, RZ ;  /* 0x00008880950d7816 */ /* 0x002fca00000000ff */
[----:B------:R-:W-:-:S07]  /*b6d0*/  IMAD R12, R13, R148, RZ ;  /* 0x000000940d0c7224 */ /* 0x000fce00078e02ff */
.L_x_213:
[----:B------:R-:W-:Y:S05]  /*b6e0*/  BSYNC B1 ;  /* 0x0000000000017941 */ /* 0x000fea0003800000 */
.L_x_212:
        /* <DEDUP_REMOVED lines=13> */
.L_x_215:
[----:B------:R-:W-:Y:S05]  /*b7c0*/  BSYNC B1 ;  /* 0x0000000000017941 */ /* 0x000fea0003800000 */
.L_x_214:
[----:B-1----:R-:W-:Y:S01]  /*b7d0*/  @!P3 IMAD R13, R50, R147, R12 ;  /* 0x00000093320db224 */ /* 0x002fe200078e020c */
[----:B------:R-:W-:Y:S04]  /*b7e0*/  BSSY B1, `(.L_x_216) ;  /* 0x0000006000017945 */ /* 0x000fe80003800000 */
[----:B------:R1:W-:Y:S01]  /*b7f0*/  @!P3 STG.E.U8 desc[UR58][R6.64+0xb0], R13 ;  /* 0x0000b00d0600b986 */ /* 0x0003e2000c10113a */
[----:B------:R-:W-:Y:S05]  /*b800*/  @P2 BRA `(.L_x_217) ;  /* 0x00000000000c2947 */ /* 0x000fea0003800000 */
[----:B--2---:R-:W1:Y:S02]  /*b810*/  LDG.E.U8 R149, desc[UR58][R10.64+0xb1] ;  /* 0x0000b13a0a957981 */ /* 0x004e64000c1e1100 */
[----:B-1----:R-:W-:-:S05]  /*b820*/  PRMT R13, R149, 0x8880, RZ ;  /* 0x00008880950d7816 */ /* 0x002fca00000000ff */
[----:B------:R-:W-:-:S07]  /*b830*/  IMAD R12, R13, R148, RZ ;  /* 0x000000940d0c7224 */ /* 0x000fce00078e02ff */
.L_x_217:
[----:B------:R-:W-:Y:S05]  /*b840*/  BSYNC B1 ;  /* 0x0000000000017941 */ /* 0x000fea0003800000 */
.L_x_216:
[----:B------:R-:W-:Y:S01]  /*b850*/  @!P2 IMAD R51, R51, R147, R12 ;  /* 0x000000933333a224 */ /* 0x000fe200078e020c */
[----:B------:R-:W-:Y:S04]  /*b860*/  BSSY B1, `(.L_x_218) ;  /* 0x0000006000017945 */ /* 0x000fe80003800000 */
[----:B------:R0:W-:Y:S01]  /*b870*/  @!P2 STG.E.U8 desc[UR58][R6.64+0xb1], R51 ;  /* 0x0000b1330600a986 */ /* 0x0001e2000c10113a */
[----:B------:R-:W-:Y:S05]  /*b880*/  @P5 BRA `(.L_x_219) ;  /* 0x00000000000c5947 */ /* 0x000fea0003800000 */
[----:B--2---:R-:W1:Y:S02]  /*b890*/  LDG.E.U8 R149, desc[UR58][R8.64+0xb8] ;  /* 0x0000b83a08957981 */ /* 0x004e64000c1e1100 */
[----:B-1----:R-:W-:-:S05]  /*b8a0*/  PRMT R13, R149, 0x8880, RZ ;  /* 0x00008880950d7816 */ /* 0x002fca00000000ff */
[----:B------:R-:W-:-:S07]  /*b8b0*/  IMAD R12, R13, R148, RZ ;  /* 0x000000940d0c7224 */ /* 0x000fce00078e02ff */
.L_x_219:
[----:B------:R-:W-:Y:S05]  /*b8c0*/  BSYNC B1 ;  /* 0x0000000000017941 */ /* 0x000fea0003800000 */
.L_x_218:
[----:B-1----:R-:W-:Y:S01]  /*b8d0*/  @!P5 IMAD R13, R52, R147, R12 ;  /* 0x00000093340dd224 */ /* 0x002fe200078e020c */
[----:B------:R-:W-:Y:S04]  /*b8e0*/  BSSY B1, `(.L_x_220) ;  /* 0x0000006000017945 */ /* 0x000fe80003800000 */
[----:B------:R1:W-:Y:S01]  /*b8f0*/  @!P5 STG.E.U8 desc[UR58][R4.64+0xb8], R13 ;  /* 0x0000b80d0400d986 */ /* 0x0003e2000c10113a */
[----:B------:R-:W-:Y:S05]  /*b900*/  @P4 BRA `(.L_x_221) ;  /* 0x00000000000c4947 */ /* 0x000fea0003800000 */
[----:B--2---:R-:W1:Y:S02]  /*b910*/  LDG.E.U8 R149, desc[UR58][R8.64+0xb9] ;  /* 0x0000b93a08957981 */ /* 0x004e64000c1e1100 */
[----:B-1----:R-:W-:-:S05]  /*b920*/  PRMT R13, R149, 0x8880, RZ ;  /* 0x00008880950d7816 */ /* 0x002fca00000000ff */
[----:B------:R-:W-:-:S07]  /*b930*/  IMAD R12, R13, R148, RZ ;  /* 0x000000940d0c7224 */ /* 0x000fce00078e02ff */
.L_x_221:
[----:B------:R-:W-:Y:S05]  /*b940*/  BSYNC B1 ;  /* 0x0000000000017941 */ /* 0x000fea0003800000 */
.L_x_220:
        /* <DEDUP_REMOVED lines=13> */
.L_x_223:
[----:B------:R-:W-:Y:S05]  /*ba20*/  BSYNC B1 ;  /* 0x0000000000017941 */ /* 0x000fea0003800000 */
.L_x_222:
[----:B-1----:R-:W-:Y:S01]  /*ba30*/  @!P1 IMAD R13, R54, R147, R12 ;  /* 0x00000093360d9224 */ /* 0x002fe200078e020c */
[----:B------:R-:W-:Y:S04]  /*ba40*/  BSSY B1, `(.L_x_224) ;  /* 0x0000006000017945 */ /* 0x000fe80003800000 */
[----:B------:R1:W-:Y:S01]  /*ba50*/  @!P1 STG.E.U8 desc[UR58][R6.64+0xb8], R13 ;  /* 0x0000b80d06009986 */ /* 0x0003e2000c10113a */
[----:B------:R-:W-:Y:S05]  /*ba60*/  @P0 BRA `(.L_x_225) ;  /* 0x00000000000c0947 */ /* 0x000fea0003800000 */
[----:B--2---:R-:W1:Y:S02]  /*ba70*/  LDG.E.U8 R149, desc[UR58][R10.64+0xb9] ;  /* 0x0000b93a0a957981 */ /* 0x004e64000c1e1100 */
[----:B-1----:R-:W-:-:S05]  /*ba80*/  PRMT R13, R149, 0x8880, RZ ;  /* 0x00008880950d7816 */ /* 0x002fca00000000ff */
[----:B------:R-:W-:-:S07]  /*ba90*/  IMAD R12, R13, R148, RZ ;  /* 0x000000940d0c7224 */ /* 0x000fce00078e02ff */
.L_x_225:
[----:B------:R-:W-:Y:S05]  /*baa0*/  BSYNC B1 ;  /* 0x0000000000017941 */ /* 0x000fea0003800000 */
.L_x_224:
[----:B------:R-:W-:Y:S01]  /*bab0*/  @!P0 IMAD R55, R55, R147, R12 ;  /* 0x0000009337378224 */ /* 0x000fe200078e020c */
[----:B------:R-:W-:Y:S04]  /*bac0*/  BSSY B1, `(.L_x_226) ;  /* 0x0000006000017945 */ /* 0x000fe80003800000 */
[----:B------:R0:W-:Y:S01]  /*bad0*/  @!P0 STG.E.U8 desc[UR58][R6.64+0xb9], R55 ;  /* 0x0000b93706008986 */ /* 0x0001e2000c10113a */
[----:B------:R-:W-:Y:S05]  /*bae0*/  @P5 BRA `(.L_x_227) ;  /* 0x00000000000c5947 */ /* 0x000fea0003800000 */
[----:B--2---:R-:W1:Y:S02]  /*baf0*/  LDG.E.U8 R149, desc[UR58][R8.64+0xc0] ;  /* 0x0000c03a08957981 */ /* 0x004e64000c1e1100 */
[----:B-1----:R-:W-:-:S05]  /*bb00*/  PRMT R13, R149, 0x8880, RZ ;  /* 0x00008880950d7816 */ /* 0x002fca00000000ff */
[----:B------:R-:W-:-:S07]  /*bb10*/  IMAD R12, R13, R148, RZ ;  /* 0x000000940d0c7224 */ /* 0x000fce00078e02ff */
.L_x_227:
[----:B------:R-:W-:Y:S05]  /*bb20*/  BSYNC B1 ;  /* 0x0000000000017941 */ /* 0x000fea0003800000 */
.L_x_226:
[----:B-1----:R-:W-:Y:S01]  /*bb30*/  @!P5 IMAD R13, R40, R147, R12 ;  /* 0x00000093280dd224 */ /* 0x002fe200078e020c */
[----:B------:R-:W-:Y:S04]  /*bb40*/  BSSY B1, `(.L_x_228) ;  /* 0x0000006000017945 */ /* 0x000fe80003800000 */
[----:B------:R1:W-:Y:S01]  /*bb50*/  @!P5 STG.E.U8 desc[UR58][R4.64+0xc0], R13 ;  /* 0x0000c00d0400d986 */ /* 0x0003e2000c10113a */
[----:B------:R-:W-:Y:S05]  /*bb60*/  @P4 BRA `(.L_x_229) ;  /* 0x00000000000c4947 */ /* 0x000fea0003800000 */
[----:B--2---:R-:W1:Y:S02]  /*bb70*/  LDG.E.U8 R149, desc[UR58][R8.64+0xc1] ;  /* 0x0000c13a08957981 */ /* 0x004e64000c1e1100 */
[----:B-1----:R-:W-:-:S05]  /*bb80*/  PRMT R13, R149, 0x8880, RZ ;  /* 0x00008880950d7816 */ /* 0x002fca00000000ff */
[----:B------:R-:W-:-:S07]  /*bb90*/  IMAD R12, R13, R148, RZ ;  /* 0x000000940d0c7224 */ /* 0x000fce00078e02ff */
.L_x_229:
[----:B------:R-:W-:Y:S05]  /*bba0*/  BSYNC B1 ;  /* 0x0000000000017941 */ /* 0x000fea0003800000 */
.L_x_228:
        /* <DEDUP_REMOVED lines=13> */
.L_x_231:
[----:B------:R-:W-:Y:S05]  /*bc80*/  BSYNC B1 ;  /* 0x0000000000017941 */ /* 0x000fea0003800000 */
.L_x_230:
[----:B-1----:R-:W-:Y:S01]  /*bc90*/  @!P3 IMAD R13, R42, R147, R12 ;  /* 0x000000932a0db224 */ /* 0x002fe200078e020c */
[----:B------:R-:W-:Y:S04]  /*bca0*/  BSSY B1, `(.L_x_232) ;  /* 0x0000006000017945 */ /* 0x000fe80003800000 */
[----:B------:R1:W-:Y:S01]  /*bcb0*/  @!P3 STG.E.U8 desc[UR58][R6.64+0xc0], R13 ;  /* 0x0000c00d0600b986 */ /* 0x0003e2000c10113a */
[----:B------:R-:W-:Y:S05]  /*bcc0*/  @P2 BRA `(.L_x_233) ;  /* 0x00000000000c2947 */ /* 0x000fea0003800000 */
[----:B--2---:R-:W1:Y:S02]  /*bcd0*/  LDG.E.U8 R149, desc[UR58][R10.64+0xc1] ;  /* 0x0000c13a0a957981 */ /* 0x004e64000c1e1100 */
[----:B-1----:R-:W-:-:S05]  /*bce0*/  PRMT R13, R149, 0x8880, RZ ;  /* 0x00008880950d7816 */ /* 0x002fca00000000ff */
[----:B------:R-:W-:-:S07]  /*bcf0*/  IMAD R12, R13, R148, RZ ;  /* 0x000000940d0c7224 */ /* 0x000fce00078e02ff */
.L_x_233:
[----:B------:R-:W-:Y:S05]  /*bd00*/  BSYNC B1 ;  /* 0x0000000000017941 */ /* 0x000fea0003800000 */
.L_x_232:
[----:B------:R-:W-:Y:S01]  /*bd10*/  @!P2 IMAD R43, R43, R147, R12 ;  /* 0x000000932b2ba224 */ /* 0x000fe200078e020c */
[----:B------:R-:W-:Y:S04]  /*bd20*/  BSSY B1, `(.L_x_234) ;  /* 0x0000006000017945 */ /* 0x000fe80003800000 */
[----:B------:R0:W-:Y:S01]  /*bd30*/  @!P2 STG.E.U8 desc[UR58][R6.64+0xc1], R43 ;  /* 0x0000c12b0600a986 */ /* 0x0001e2000c10113a */
[----:B------:R-:W-:Y:S05]  /*bd40*/  @P5 BRA `(.L_x_235) ;  /* 0x00000000000c5947 */ /* 0x000fea0003800000 */
[----:B--2---:R-:W1:Y:S02]  /*bd50*/  LDG.E.U8 R149, desc[UR58][R8.64+0xc8] ;  /* 0x0000c83a08957981 */ /* 0x004e64000c1e1100 */
[----:B-1----:R-:W-:-:S05]  /*bd60*/  PRMT R13, R149, 0x8880, RZ ;  /* 0x00008880950d7816 */ /* 0x002fca00000000ff */
[----:B------:R-:W-:-:S07]  /*bd70*/  IMAD R12, R13, R148, RZ ;  /* 0x000000940d0c7224 */ /* 0x000fce00078e02ff */
.L_x_235:
[----:B------:R-:W-:Y:S05]  /*bd80*/  BSYNC B1 ;  /* 0x0000000000017941 */ /* 0x000fea0003800000 */
.L_x_234:
[----:B-1----:R-:W-:Y:S01]  /*bd90*/  @!P5 IMAD R13, R44, R147, R12 ;  /* 0x000000932c0dd224 */ /* 0x002fe200078e020c */
[----:B------:R-:W-:Y:S04]  /*bda0*/  BSSY B1, `(.L_x_236) ;  /* 0x0000006000017945 */ /* 0x000fe80003800000 */
[----:B------:R1:W-:Y:S01]  /*bdb0*/  @!P5 STG.E.U8 desc[UR58][R4.64+0xc8], R13 ;  /* 0x0000c80d0400d986 */ /* 0x0003e2000c10113a */
[----:B------:R-:W-:Y:S05]  /*bdc0*/  @P4 BRA `(.L_x_237) ;  /* 0x00000000000c4947 */ /* 0x000fea0003800000 */
[----:B--2---:R-:W1:Y:S02]  /*bdd0*/  LDG.E.U8 R149, desc[UR58][R8.64+0xc9] ;  /* 0x0000c93a08957981 */ /* 0x004e64000c1e1100 */
[----:B-1----:R-:W-:-:S05]  /*bde0*/  PRMT R13, R149, 0x8880, RZ ;  /* 0x00008880950d7816 */ /* 0x002fca00000000ff */
[----:B------:R-:W-:-:S07]  /*bdf0*/  IMAD R12, R13, R148, RZ ;  /* 0x000000940d0c7224 */ /* 0x000fce00078e02ff */
.L_x_237:
[----:B------:R-:W-:Y:S05]  /*be00*/  BSYNC B1 ;  /* 0x0000000000017941 */ /* 0x000fea0003800000 */
.L_x_236:
        /* <DEDUP_REMOVED lines=13> */
.L_x_239:
[----:B------:R-:W-:Y:S05]  /*bee0*/  BSYNC B1 ;  /* 0x0000000000017941 */ /* 0x000fea0003800000 */
.L_x_238:
[----:B-1----:R-:W-:Y:S01]  /*bef0*/  @!P1 IMAD R13, R46, R147, R12 ;  /* 0x000000932e0d9224 */ /* 0x002fe200078e020c */
[----:B------:R-:W-:Y:S04]  /*bf00*/  BSSY B1, `(.L_x_240) ;  /* 0x0000006000017945 */ /* 0x000fe80003800000 */
[----:B------:R1:W-:Y:S01]  /*bf10*/  @!P1 STG.E.U8 desc[UR58][R6.64+0xc8], R13 ;  /* 0x0000c80d06009986 */ /* 0x0003e2000c10113a */
[----:B------:R-:W-:Y:S05]  /*bf20*/  @P4 BRA `(.L_x_241) ;  /* 0x00000000000c4947 */ /* 0x000fea0003800000 */
[----:B--2---:R-:W1:Y:S02]  /*bf30*/  LDG.E.U8 R149, desc[UR58][R10.64+0xc9] ;  /* 0x0000c93a0a957981 */ /* 0x004e64000c1e1100 */
[----:B-1----:R-:W-:-:S05]  /*bf40*/  PRMT R13, R149, 0x8880, RZ ;  /* 0x00008880950d7816 */ /* 0x002fca00000000ff */
[----:B------:R-:W-:-:S07]  /*bf50*/  IMAD R12, R13, R148, RZ ;  /* 0x000000940d0c7224 */ /* 0x000fce00078e02ff */
.L_x_241:
[----:B------:R-:W-:Y:S05]  /*bf60*/  BSYNC B1 ;  /* 0x0000000000017941 */ /* 0x000fea0003800000 */
.L_x_240:
[----:B------:R-:W-:Y:S01]  /*bf70*/  @!P4 IMAD R47, R47, R147, R12 ;  /* 0x000000932f2fc224 */ /* 0x000fe200078e020c */
[----:B------:R-:W-:Y:S04]  /*bf80*/  BSSY B1, `(.L_x_242) ;  /* 0x0000006000017945 */ /* 0x000fe80003800000 */
[----:B------:R0:W-:Y:S01]  /*bf90*/  @!P4 STG.E.U8 desc[UR58][R6.64+0xc9], R47 ;  /* 0x0000c92f0600c986 */ /* 0x0001e2000c10113a */
[----:B------:R-:W-:Y:S05]  /*bfa0*/  @P5 BRA `(.L_x_243) ;  /* 0x00000000000c5947 */ /* 0x000fea0003800000 */
[----:B--2---:R-:W1:Y:S02]  /*bfb0*/  LDG.E.U8 R149, desc[UR58][R8.64+0xd0] ;  /* 0x0000d03a08957981 */ /* 0x004e64000c1e1100 */
[----:B-1----:R-:W-:-:S05]  /*bfc0*/  PRMT R13, R149, 0x8880, RZ ;  /* 0x00008880950d7816 */ /* 0x002fca00000000ff */
[----:B------:R-:W-:-:S07]  /*bfd0*/  IMAD R12, R13, R148, RZ ;  /* 0x000000940d0c7224 */ /* 0x000fce00078e02ff */
.L_x_243:
[----:B------:R-:W-:Y:S05]  /*bfe0*/  BSYNC B1 ;  /* 0x0000000000017941 */ /* 0x000fea0003800000 */
.L_x_242:
[----:B-1----:R-:W-:Y:S01]  /*bff0*/  @!P5 IMAD R13, R32, R147, R12 ;  /* 0x00000093200dd224 */ /* 0x002fe200078e020c */
[----:B------:R-:W-:Y:S04]  /*c000*/  BSSY B1, `(.L_x_244) ;  /* 0x0000006000017945 */ /* 0x000fe80003800000 */
[----:B------:R1:W-:Y:S01]  /*c010*/  @!P5 STG.E.U8 desc[UR58][R4.64+0xd0], R13 ;  /* 0x0000d00d0400d986 */ /* 0x0003e2000c10113a */
[----:B------:R-:W-:Y:S05]  /*c020*/  @P0 BRA `(.L_x_245) ;  /* 0x00000000000c0947 */ /* 0x000fea0003800000 */
[----:B--2---:R-:W1:Y:S02]  /*c030*/  LDG.E.U8 R149, desc[UR58][R8.64+0xd1] ;  /* 0x0000d13a08957981 */ /* 0x004e64000c1e1100 */
[----:B-1----:R-:W-:-:S05]  /*c040*/  PRMT R13, R149, 0x8880, RZ ;  /* 0x00008880950d7816 */ /* 0x002fca00000000ff */
[----:B------:R-:W-:-:S07]  /*c050*/  IMAD R12, R13, R148, RZ ;  /* 0x000000940d0c7224 */ /* 0x000fce00078e02ff */
.L_x_245:
[----:B------:R-:W-:Y:S05]  /*c060*/  BSYNC B1 ;  /* 0x0000000000017941 */ /* 0x000fea0003800000 */
.L_x_244:
        /* <DEDUP_REMOVED lines=13> */
.L_x_247:
[----:B------:R-:W-:Y:S05]  /*c140*/  BSYNC B1 ;  /* 0x0000000000017941 */ /* 0x000fea0003800000 */
.L_x_246:
[----:B-1----:R-:W-:Y:S01]  /*c150*/  @!P3 IMAD R13, R34, R147, R12 ;  /* 0x00000093220db224 */ /* 0x002fe200078e020c */
[----:B------:R-:W-:Y:S04]  /*c160*/  BSSY B1, `(.L_x_248) ;  /* 0x0000006000017945 */ /* 0x000fe80003800000 */
[----:B------:R1:W-:Y:S01]  /*c170*/  @!P3 STG.E.U8 desc[UR58][R6.64+0xd0], R13 ;  /* 0x0000d00d0600b986 */ /* 0x0003e2000c10113a */
[----:B------:R-:W-:Y:S05]  /*c180*/  @P2 BRA `(.L_x_249) ;  /* 0x00000000000c2947 */ /* 0x000fea0003800000 */
[----:B--2---:R-:W1:Y:S02]  /*c190*/  LDG.E.U8 R149, desc[UR58][R10.64+0xd1] ;  /* 0x0000d13a0a957981 */ /* 0x004e64000c1e1100 */
[----:B-1----:R-:W-:-:S05]  /*c1a0*/  PRMT R13, R149, 0x8880, RZ ;  /* 0x00008880950d7816 */ /* 0x002fca00000000ff */
[----:B------:R-:W-:-:S07]  /*c1b0*/  IMAD R12, R13, R148, RZ ;  /* 0x000000940d0c7224 */ /* 0x000fce00078e02ff */
.L_x_249:
[----:B------:R-:W-:Y:S05]  /*c1c0*/  BSYNC B1 ;  /* 0x0000000000017941 */ /* 0x000fea0003800000 */
.L_x_248:
[----:B------:R-:W-:Y:S01]  /*c1d0*/  @!P2 IMAD R35, R35, R147, R12 ;  /* 0x000000932323a224 */ /* 0x000fe200078e020c */
[----:B------:R-:W-:Y:S04]  /*c1e0*/  BSSY B1, `(.L_x_250) ;  /* 0x0000006000017945 */ /* 0x000fe80003800000 */
[----:B------:R0:W-:Y:S01]  /*c1f0*/  @!P2 STG.E.U8 desc[UR58][R6.64+0xd1], R35 ;  /* 0x0000d1230600a986 */ /* 0x0001e2000c10113a */
[----:B------:R-:W-:Y:S05]  /*c200*/  @P0 BRA `(.L_x_251) ;  /* 0x00000000000c0947 */ /* 0x000fea0003800000 */
[----:B--2---:R-:W1:Y:S02]  /*c210*/  LDG.E.U8 R149, desc[UR58][R8.64+0xd8] ;  /* 0x0000d83a08957981 */ /* 0x004e64000c1e1100 */
[----:B-1----:R-:W-:-:S05]  /*c220*/  PRMT R13, R149, 0x8880, RZ ;  /* 0x00008880950d7816 */ /* 0x002fca00000000ff */
[----:B------:R-:W-:-:S07]  /*c230*/  IMAD R12, R13, R148, RZ ;  /* 0x000000940d0c7224 */ /* 0x000fce00078e02ff */
.L_x_251:
[----:B------:R-:W-:Y:S05]  /*c240*/  BSYNC B1 ;  /* 0x0000000000017941 */ /* 0x000fea0003800000 */
.L_x_250:
[----:B-1----:R-:W-:Y:S01]  /*c250*/  @!P0 IMAD R13, R36, R147, R12 ;  /* 0x00000093240d8224 */ /* 0x002fe200078e020c */
[----:B------:R-:W-:Y:S04]  /*c260*/  BSSY B1, `(.L_x_252) ;  /* 0x0000006000017945 */ /* 0x000fe80003800000 */
[----:B------:R1:W-:Y:S01]  /*c270*/  @!P0 STG.E.U8 desc[UR58][R4.64+0xd8], R13 ;  /* 0x0000d80d04008986 */ /* 0x0003e2000c10113a */
[----:B------:R-:W-:Y:S05]  /*c280*/  @P5 BRA `(.L_x_253) ;  /* 0x00000000000c5947 */ /* 0x000fea0003800000 */
[----:B--2---:R-:W1:Y:S02]  /*c290*/  LDG.E.U8 R149, desc[UR58][R8.64+0xd9] ;  /* 0x0000d93a08957981 */ /* 0x004e64000c1e1100 */
[----:B-1----:R-:W-:-:S05]  /*c2a0*/  PRMT R13, R149, 0x8880, RZ ;  /* 0x00008880950d7816 */ /* 0x002fca00000000ff */
[----:B------:R-:W-:-:S07]  /*c2b0*/  IMAD R12, R13, R148, RZ ;  /* 0x000000940d0c7224 */ /* 0x000fce00078e02ff */
.L_x_253:
[----:B------:R-:W-:Y:S05]  /*c2c0*/  BSYNC B1 ;  /* 0x0000000000017941 */ /* 0x000fea0003800000 */
.L_x_252:
        /* <DEDUP_REMOVED lines=13> */
.L_x_255:
[----:B------:R-:W-:Y:S05]  /*c3a0*/  BSYNC B1 ;  /* 0x0000000000017941 */ /* 0x000fea0003800000 */
.L_x_254:
[----:B-1----:R-:W-:Y:S01]  /*c3b0*/  @!P4 IMAD R13, R38, R147, R12 ;  /* 0x00000093260dc224 */ /* 0x002fe200078e020c */
[----:B------:R-:W-:Y:S04]  /*c3c0*/  BSSY B1, `(.L_x_256) ;  /* 0x0000006000017945 */ /* 0x000fe80003800000 */
[----:B------:R1:W-:Y:S01]  /*c3d0*/  @!P4 STG.E.U8 desc[UR58][R6.64+0xd8], R13 ;  /* 0x0000d80d0600c986 */ /* 0x0003e2000c10113a */
[----:B------:R-:W-:Y:S05]  /*c3e0*/  @P1 BRA `(.L_x_257) ;  /* 0x00000000000c1947 */ /* 0x000fea0003800000 */
[----:B--2---:R-:W1:Y:S02]  /*c3f0*/  LDG.E.U8 R149, desc[UR58][R10.64+0xd9] ;  /* 0x0000d93a0a957981 */ /* 0x004e64000c1e1100 */
[----:B-1----:R-:W-:-:S05]  /*c400*/  PRMT R13, R149, 0x8880, RZ ;  /* 0x00008880950d7816 */ /* 0x002fca00000000ff */
[----:B------:R-:W-:-:S07]  /*c410*/  IMAD R12, R13, R148, RZ ;  /* 0x000000940d0c7224 */ /* 0x000fce00078e02ff */
.L_x_257:
[----:B------:R-:W-:Y:S05]  /*c420*/  BSYNC B1 ;  /* 0x0000000000017941 */ /* 0x000fea0003800000 */
.L_x_256:
[----:B------:R-:W-:Y:S01]  /*c430*/  @!P1 IMAD R39, R39, R147, R12 ;  /* 0x0000009327279224 */ /* 0x000fe200078e020c */
[----:B------:R-:W-:Y:S04]  /*c440*/  BSSY B1, `(.L_x_258) ;  /* 0x0000006000017945 */ /* 0x000fe80003800000 */
[----:B------:R0:W-:Y:S01]  /*c450*/  @!P1 STG.E.U8 desc[UR58][R6.64+0xd9], R39 ;  /* 0x0000d92706009986 */ /* 0x0001e2000c10113a */
[----:B------:R-:W-:Y:S05]  /*c460*/  @P3 BRA `(.L_x_259) ;  /* 0x00000000000c3947 */ /* 0x000fea0003800000 */
[----:B--2---:R-:W1:Y:S02]  /*c470*/  LDG.E.U8 R149, desc[UR58][R8.64+0xe0] ;  /* 0x0000e03a08957981 */ /* 0x004e64000c1e1100 */
[----:B-1----:R-:W-:-:S05]  /*c480*/  PRMT R13, R149, 0x8880, RZ ;  /* 0x00008880950d7816 */ /* 0x002fca00000000ff */
[----:B------:R-:W-:-:S07]  /*c490*/  IMAD R12, R13, R148, RZ ;  /* 0x000000940d0c7224 */ /* 0x000fce00078e02ff */
.L_x_259:
[----:B------:R-:W-:Y:S05]  /*c4a0*/  BSYNC B1 ;  /* 0x0000000000017941 */ /* 0x000fea0003800000 */
.L_x_258:
[----:B-1----:R-:W-:Y:S01]  /*c4b0*/  @!P3 IMAD R13, R24, R147, R12 ;  /* 0x00000093180db224 */ /* 0x002fe200078e020c */
[----:B------:R-:W-:Y:S04]  /*c4c0*/  BSSY B1, `(.L_x_260) ;  /* 0x0000006000017945 */ /* 0x000fe80003800000 */
[----:B------:R1:W-:Y:S01]  /*c4d0*/  @!P3 STG.E.U8 desc[UR58][R4.64+0xe0], R13 ;  /* 0x0000e00d0400b986 */ /* 0x0003e2000c10113a */
[----:B------:R-:W-:Y:S05]  /*c4e0*/  @P5 BRA `(.L_x_261) ;  /* 0x00000000000c5947 */ /* 0x000fea0003800000 */
[----:B--2---:R-:W1:Y:S02]  /*c4f0*/  LDG.E.U8 R149, desc[UR58][R8.64+0xe1] ;  /* 0x0000e13a08957981 */ /* 0x004e64000c1e1100 */
[----:B-1----:R-:W-:-:S05]  /*c500*/  PRMT R13, R149, 0x8880, RZ ;  /* 0x00008880950d7816 */ /* 0x002fca00000000ff */
[----:B------:R-:W-:-:S07]  /*c510*/  IMAD R12, R13, R148, RZ ;  /* 0x000000940d0c7224 */ /* 0x000fce00078e02ff */
.L_x_261:
[----:B------:R-:W-:Y:S05]  /*c520*/  BSYNC B1 ;  /* 0x0000000000017941 */ /* 0x000fea0003800000 */
.L_x_260:
        /* <DEDUP_REMOVED lines=9> */
[----:B------:R-:W-:Y:S01]  /*c5c0*/  ISETP.LT.OR P3, PT, R0, 0x9, !P3 ;  /* 0x000000090000780c */ /* 0x000fe20005f61670 */
[----:B------:R-:W-:-:S12]  /*c5d0*/  @P2 BRA `(.L_x_263) ;  /* 0x00000000000c2947 */ /* 0x000fd80003800000 */
[----:B--2---:R-:W2:Y:S02]  /*c5e0*/  LDG.E.U8 R149, desc[UR58][R10.64+0xe0] ;  /* 0x0000e03a0a957981 */ /* 0x004ea4000c1e1100 */
[----:B--2---:R-:W-:-:S05]  /*c5f0*/  PRMT R3, R149, 0x8880, RZ ;  /* 0x0000888095037816 */ /* 0x004fca00000000ff */
[----:B------:R-:W-:-:S07]  /*c600*/  IMAD R12, R3, R148, RZ ;  /* 0x00000094030c7224 */ /* 0x000fce00078e02ff */
.L_x_263:
[----:B------:R-:W-:Y:S05]  /*c610*/  BSYNC B1 ;  /* 0x0000000000017941 */ /* 0x000fea0003800000 */
.L_x_262:
[----:B------:R-:W-:Y:S01]  /*c620*/  @!P2 IMAD R3, R26, R147, R12 ;  /* 0x000000931a03a224 */ /* 0x000fe200078e020c */
[----:B------:R-:W-:Y:S04]  /*c630*/  BSSY B1, `(.L_x_264) ;  /* 0x0000006000017945 */ /* 0x000fe80003800000 */
[----:B------:R0:W-:Y:S01]  /*c640*/  @!P2 STG.E.U8 desc[UR58][R6.64+0xe0], R3 ;  /* 0x0000e0030600a986 */ /* 0x0001e2000c10113a */
[----:B------:R-:W-:Y:S05]  /*c650*/  @P0 BRA `(.L_x_265) ;  /* 0x00000000000c0947 */ /* 0x000fea0003800000 */
[----:B--2---:R-:W0:Y:S02]  /*c660*/  LDG.E.U8 R149, desc[UR58][R10.64+0xe1] ;  /* 0x0000e13a0a957981 */ /* 0x004e24000c1e1100 */
[----:B0-----:R-:W-:-:S05]  /*c670*/  PRMT R3, R149, 0x8880, RZ ;  /* 0x0000888095037816 */ /* 0x001fca00000000ff */
[----:B------:R-:W-:-:S07]  /*c680*/  IMAD R12, R3, R148, RZ ;  /* 0x00000094030c7224 */ /* 0x000fce00078e02ff */
.L_x_265:
[----:B------:R-:W-:Y:S05]  /*c690*/  BSYNC B1 ;  /* 0x0000000000017941 */ /* 0x000fea0003800000 */
.L_x_264:
[----:B------:R-:W-:Y:S01]  /*c6a0*/  @!P0 IMAD R27, R27, R147, R12 ;  /* 0x000000931b1b8224 */ /* 0x000fe200078e020c */
[----:B------:R-:W-:Y:S04]  /*c6b0*/  BSSY B1, `(.L_x_266) ;  /* 0x0000006000017945 */ /* 0x000fe80003800000 */
[----:B------:R0:W-:Y:S01]  /*c6c0*/  @!P0 STG.E.U8 desc[UR58][R6.64+0xe1], R27 ;  /* 0x0000e11b06008986 */ /* 0x0001e2000c10113a */
[----:B------:R-:W-:Y:S05]  /*c6d0*/  @P5 BRA `(.L_x_267) ;  /* 0x00000000000c5947 */ /* 0x000fea0003800000 */
[----:B--2---:R-:W0:Y:S02]  /*c6e0*/  LDG.E.U8 R149, desc[UR58][R8.64+0xe8] ;  /* 0x0000e83a08957981 */ /* 0x004e24000c1e1100 */
[----:B0-----:R-:W-:-:S05]  /*c6f0*/  PRMT R3, R149, 0x8880, RZ ;  /* 0x0000888095037816 */ /* 0x001fca00000000ff */
[----:B------:R-:W-:-:S07]  /*c700*/  IMAD R12, R3, R148, RZ ;  /* 0x00000094030c7224 */ /* 0x000fce00078e02ff */
.L_x_267:
[----:B------:R-:W-:Y:S05]  /*c710*/  BSYNC B1 ;  /* 0x0000000000017941 */ /* 0x000fea0003800000 */
.L_x_266:
[----:B0-----:R-:W-:Y:S01]  /*c720*/  @!P5 IMAD R3, R28, R147, R12 ;  /* 0x000000931c03d224 */ /* 0x001fe200078e020c */
[----:B------:R-:W-:Y:S04]  /*c730*/  BSSY B1, `(.L_x_268) ;  /* 0x0000006000017945 */ /* 0x000fe80003800000 */
[----:B------:R0:W-:Y:S01]  /*c740*/  @!P5 STG.E.U8 desc[UR58][R4.64+0xe8], R3 ;  /* 0x0000e8030400d986 */ /* 0x0001e2000c10113a */
[----:B------:R-:W-:Y:S05]  /*c750*/  @P4 BRA `(.L_x_269) ;  /* 0x00000000000c4947 */ /* 0x000fea0003800000 */
[----:B--2---:R-:W0:Y:S02]  /*c760*/  LDG.E.U8 R149, desc[UR58][R8.64+0xe9] ;  /* 0x0000e93a08957981 */ /* 0x004e24000c1e1100 */
[----:B0-----:R-:W-:-:S05]  /*c770*/  PRMT R3, R149, 0x8880, RZ ;  /* 0x0000888095037816 */ /* 0x001fca00000000ff */
[----:B------:R-:W-:-:S07]  /*c780*/  IMAD R12, R3, R148, RZ ;  /* 0x00000094030c7224 */ /* 0x000fce00078e02ff */
.L_x_269:
[----:B------:R-:W-:Y:S05]  /*c790*/  BSYNC B1 ;  /* 0x0000000000017941 */ /* 0x000fea0003800000 */
.L_x_268:
[----:B------:R-:W-:Y:S01]  /*c7a0*/  @!P4 IMAD R29, R29, R147, R12 ;  /* 0x000000931d1dc224 */ /* 0x000fe200078e020c */
[----:B------:R-:W-:Y:S04]  /*c7b0*/  BSSY B1, `(.L_x_270) ;  /* 0x0000006000017945 */ /* 0x000fe80003800000 */
[----:B------:R0:W-:Y:S01]  /*c7c0*/  @!P4 STG.E.U8 desc[UR58][R4.64+0xe9], R29 ;  /* 0x0000e91d0400c986 */ /* 0x0001e2000c10113a */
[----:B------:R-:W-:Y:S05]  /*c7d0*/  @P3 BRA `(.L_x_271) ;  /* 0x00000000000c3947 */ /* 0x000fea0003800000 */
[----:B--2---:R-:W0:Y:S02]  /*c7e0*/  LDG.E.U8 R149, desc[UR58][R10.64+0xe8] ;  /* 0x0000e83a0a957981 */ /* 0x004e24000c1e1100 */
[----:B0-----:R-:W-:-:S05]  /*c7f0*/  PRMT R3, R149, 0x8880, RZ ;  /* 0x0000888095037816 */ /* 0x001fca00000000ff */
[----:B------:R-:W-:-:S07]  /*c800*/  IMAD R12, R3, R148, RZ ;  /* 0x00000094030c7224 */ /* 0x000fce00078e02ff */
.L_x_271:
[----:B------:R-:W-:Y:S05]  /*c810*/  BSYNC B1 ;  /* 0x0000000000017941 */ /* 0x000fea0003800000 */
.L_x_270:
[----:B0-----:R-:W-:Y:S01]  /*c820*/  @!P3 IMAD R3, R30, R147, R12 ;  /* 0x000000931e03b224 */ /* 0x001fe200078e020c */
[----:B------:R-:W-:Y:S01]  /*c830*/  ISETP.LT.OR P1, PT, R0, 0x9, !P1 ;  /* 0x000000090000780c */ /* 0x000fe20004f21670 */
[----:B------:R-:W-:Y:S03]  /*c840*/  BSSY B1, `(.L_x_272) ;  /* 0x0000006000017945 */ /* 0x000fe60003800000 */
[----:B------:R0:W-:Y:S09]  /*c850*/  @!P3 STG.E.U8 desc[UR58][R6.64+0xe8], R3 ;  /* 0x0000e8030600b986 */ /* 0x0001f2000c10113a */
[----:B------:R-:W-:Y:S05]  /*c860*/  @P1 BRA `(.L_x_273) ;  /* 0x00000000000c1947 */ /* 0x000fea0003800000 */
[----:B--2---:R-:W0:Y:S02]  /*c870*/  LDG.E.U8 R149, desc[UR58][R10.64+0xe9] ;  /* 0x0000e93a0a957981 */ /* 0x004e24000c1e1100 */
[----:B0-----:R-:W-:-:S05]  /*c880*/  PRMT R3, R149, 0x8880, RZ ;  /* 0x0000888095037816 */ /* 0x001fca00000000ff */
[----:B------:R-:W-:-:S07]  /*c890*/  IMAD R12, R3, R148, RZ ;  /* 0x00000094030c7224 */ /* 0x000fce00078e02ff */
.L_x_273:
[----:B------:R-:W-:Y:S05]  /*c8a0*/  BSYNC B1 ;  /* 0x0000000000017941 */ /* 0x000fea0003800000 */
.L_x_272:
[----:B------:R-:W-:Y:S01]  /*c8b0*/  IMAD R31, R31, R147, R12 ;  /* 0x000000931f1f7224 */ /* 0x000fe200078e020c */
[----:B------:R-:W-:Y:S06]  /*c8c0*/  @P1 BRA `(.L_x_274) ;  /* 0x0000001800981947 */ /* 0x000fec0003800000 */
[----:B------:R0:W-:Y:S01]  /*c8d0*/  STG.E.U8 desc[UR58][R6.64+0xe9], R31 ;  /* 0x0000e91f06007986 */ /* 0x0001e2000c10113a */
[----:B------:R-:W-:Y:S05]  /*c8e0*/  BRA `(.L_x_274) ;  /* 0x0000001800907947 */ /* 0x000fea0003800000 */
.L_x_33:
[C---:B------:R-:W-:Y:S02]  /*c8f0*/  ISETP.GE.AND P1, PT, R3.reuse, 0x1, PT ;  /* 0x000000010300780c */ /* 0x040fe40003f26270 */
[----:B------:R-:W-:Y:S02]  /*c900*/  ISETP.GE.AND P2, PT, R3, 0x2, PT ;  /* 0x000000020300780c */ /* 0x000fe40003f46270 */
[C---:B------:R-:W-:Y:S02]  /*c910*/  ISETP.LT.OR P3, PT, R0.reuse, 0x1, !P1 ;  /* 0x000000010000780c */ /* 0x040fe40004f61670 */
[C---:B------:R-:W-:Y:S02]  /*c920*/  ISETP.LT.OR P4, PT, R0.reuse, 0x1, !P2 ;  /* 0x000000010000780c */ /* 0x040fe40005781670 */
[C---:B------:R-:W-:Y:S02]  /*c930*/  ISETP.LT.OR P1, PT, R0.reuse, 0x9, !P1 ;  /* 0x000000090000780c */ /* 0x040fe40004f21670 */
[----:B------:R-:W-:-:S02]  /*c940*/  ISETP.LT.OR P2, PT, R0, 0x9, !P2 ;  /* 0x000000090000780c */ /* 0x000fc40005741670 */
[C---:B------:R-:W-:Y:S02]  /*c950*/  ISETP.GE.AND P5, PT, R3.reuse, 0x9, PT ;  /* 0x000000090300780c */ /* 0x040fe40003fa6270 */
[----:B------:R-:W-:-:S03]  /*c960*/  ISETP.GE.AND P0, PT, R3, 0xa, PT ;  /* 0x0000000a0300780c */ /* 0x000fc60003f06270 */
[-C--:B------:R-:W-:Y:S02]  /*c970*/  @!P3 IMAD R9, R136, R147.reuse, RZ ;  /* 0x000000938809b224 */ /* 0x080fe400078e02ff */
[-C--:B------:R-:W-:Y:S02]  /*c980*/  @!P4 IMAD R137, R137, R147.reuse, RZ ;  /* 0x000000938989c224 */ /* 0x080fe400078e02ff */
[-C--:B------:R-:W-:Y:S01]  /*c990*/  @!P1 IMAD R11, R138, R147.reuse, RZ ;  /* 0x000000938a0b9224 */ /* 0x080fe200078e02ff */
[----:B------:R0:W-:Y:S01]  /*c9a0*/  @!P3 STG.E.U8 desc[UR58][R4.64], R9 ;  /* 0x000000090400b986 */ /* 0x0001e2000c10113a */
[C---:B------:R-:W-:Y:S01]  /*c9b0*/  ISETP.LT.OR P3, PT, R0.reuse, 0x1, !P5 ;  /* 0x000000010000780c */ /* 0x040fe20006f61670 */
[----:B------:R-:W-:Y:S02]  /*c9c0*/  @!P2 IMAD R139, R139, R147, RZ ;  /* 0x000000938b8ba224 */ /* 0x000fe400078e02ff */
[----:B------:R-:W-:Y:S01]  /*c9d0*/  @!P4 STG.E.U8 desc[UR58][R4.64+0x1], R137 ;  /* 0x000001890400c986 */ /* 0x000fe2000c10113a */
[----:B------:R-:W-:-:S02]  /*c9e0*/  ISETP.LT.OR P4, PT, R0, 0x1, !P0 ;  /* 0x000000010000780c */ /* 0x000fc40004781670 */
[C---:B------:R-:W-:Y:S01]  /*c9f0*/  ISETP.LT.OR P0, PT, R0.reuse, 0x9, !P0 ;  /* 0x000000090000780c */ /* 0x040fe20004701670 */
[----:B------:R1:W-:Y:S01]  /*ca00*/  @!P1 STG.E.U8 desc[UR58][R6.64], R11 ;  /* 0x0000000b06009986 */ /* 0x0003e2000c10113a */
[----:B------:R-:W-:Y:S02]  /*ca10*/  ISETP.LT.OR P1, PT, R0, 0x9, !P5 ;  /* 0x000000090000780c */ /* 0x000fe40006f21670 */
[C---:B------:R-:W-:Y:S01]  /*ca20*/  ISETP.GE.AND P5, PT, R3.reuse, 0x11, PT ;  /* 0x000000110300780c */ /* 0x040fe20003fa6270 */
[----:B------:R-:W-:Y:S01]  /*ca30*/  @!P2 STG.E.U8 desc[UR58][R6.64+0x1], R139 ;  /* 0x0000018b0600a986 */ /* 0x000fe2000c10113a */
[----:B------:R-:W-:Y:S01]  /*ca40*/  ISETP.GE.AND P2, PT, R3, 0x12, PT ;  /* 0x000000120300780c */ /* 0x000fe20003f46270 */
[----:B------:R-:W-:-:S04]  /*ca50*/  @!P3 IMAD R13, R140, R147, RZ ;  /* 0x000000938c0db224 */ /* 0x000fc800078e02ff */
[-C--:B------:R-:W-:Y:S01]  /*ca60*/  @!P4 IMAD R141, R141, R147.reuse, RZ ;  /* 0x000000938d8dc224 */ /* 0x080fe200078e02ff */
[----:B------:R-:W-:Y:S01]  /*ca70*/  @!P3 STG.E.U8 desc[UR58][R4.64+0x8], R13 ;  /* 0x0000080d0400b986 */ /* 0x000fe2000c10113a */
[C---:B------:R-:W-:Y:S01]  /*ca80*/  ISETP.LT.OR P3, PT, R0.reuse, 0x1, !P5 ;  /* 0x000000010000780c */ /* 0x040fe20006f61670 */
[-C--:B------:R-:W-:Y:S02]  /*ca90*/  @!P0 IMAD R143, R143, R147.reuse, RZ ;  /* 0x000000938f8f8224 */ /* 0x080fe400078e02ff */
[----:B------:R-:W-:Y:S01]  /*caa0*/  @!P4 STG.E.U8 desc[UR58][R4.64+0x9], R141 ;  /* 0x0000098d0400c986 */ /* 0x000fe2000c10113a */
[----:B------:R-:W-:Y:S01]  /*cab0*/  ISETP.LT.OR P4, PT, R0, 0x1, !P2 ;  /* 0x000000010000780c */ /* 0x000fe20005781670 */
[----:B0-----:R-:W-:Y:S01]  /*cac0*/  @!P1 IMAD R9, R142, R147, RZ ;  /* 0x000000938e099224 */ /* 0x001fe200078e02ff */
[----:B------:R-:W-:Y:S01]  /*cad0*/  ISETP.LT.OR P2, PT, R0, 0x9, !P2 ;  /* 0x000000090000780c */ /* 0x000fe20005741670 */
[----:B------:R-:W-:Y:S01]  /*cae0*/  @!P0 STG.E.U8 desc[UR58][R6.64+0x9], R143 ;  /* 0x0000098f06008986 */ /* 0x000fe2000c10113a */
[----:B------:R-:W-:-:S03]  /*caf0*/  ISETP.GE.AND P0, PT, R3, 0x1a, PT ;  /* 0x0000001a0300780c */ /* 0x000fc60003f06270 */
[----:B------:R0:W-:Y:S01]  /*cb00*/  @!P1 STG.E.U8 desc[UR58][R6.64+0x8], R9 ;  /* 0x0000080906009986 */ /* 0x0001e2000c10113a */
[----:B------:R-:W-:Y:S01]  /*cb10*/  ISETP.LT.OR P1, PT, R0, 0x9, !P5 ;  /* 0x000000090000780c */ /* 0x000fe20006f21670 */
[----:B-1----:R-:W-:Y:S01]  /*cb20*/  @!P3 IMAD R11, R128, R147, RZ ;  /* 0x00000093800bb224 */ /* 0x002fe200078e02ff */
[----:B------:R-:W-:-:S03]  /*cb30*/  ISETP.GE.AND P5, PT, R3, 0x19, PT ;  /* 0x000000190300780c */ /* 0x000fc60003fa6270 */
[-C--:B------:R-:W-:Y:S01]  /*cb40*/  @!P4 IMAD R129, R129, R147.reuse, RZ ;  /* 0x000000938181c224 */ /* 0x080fe200078e02ff */
[----:B------:R-:W-:Y:S01]  /*cb50*/  @!P3 STG.E.U8 desc[UR58][R4.64+0x10], R11 ;  /* 0x0000100b0400b986 */ /* 0x000fe2000c10113a */
[C---:B------:R-:W-:Y:S01]  /*cb60*/  ISETP.LT.OR P3, PT, R0.reuse, 0x1, !P5 ;  /* 0x000000010000780c */ /* 0x040fe20006f61670 */
[-C--:B------:R-:W-:Y:S02]  /*cb70*/  @!P2 IMAD R131, R131, R147.reuse, RZ ;  /* 0x000000938383a224 */ /* 0x080fe400078e02ff */
[----:B------:R-:W-:Y:S01]  /*cb80*/  @!P4 STG.E.U8 desc[UR58][R4.64+0x11], R129 ;  /* 0x000011810400c986 */ /* 0x000fe2000c10113a */
[----:B------:R-:W-:Y:S02]  /*cb90*/  ISETP.LT.OR P4, PT, R0, 0x1, !P0 ;  /* 0x000000010000780c */ /* 0x000fe40004781670 */
[----:B0-----:R-:W-:Y:S01]  /*cba0*/  @!P1 IMAD R9, R130, R147, RZ ;  /* 0x0000009382099224 */ /* 0x001fe200078e02ff */
[----:B------:R-:W-:Y:S01]  /*cbb0*/  @!P2 STG.E.U8 desc[UR58][R6.64+0x11], R131 ;  /* 0x000011830600a986 */ /* 0x000fe2000c10113a */
[----:B------:R-:W-:-:S02]  /*cbc0*/  ISETP.LT.OR P0, PT, R0, 0x9, !P0 ;  /* 0x000000090000780c */ /* 0x000fc40004701670 */
[C---:B------:R-:W-:Y:S01]  /*cbd0*/  ISETP.GE.AND P2, PT, R3.reuse, 0x22, PT ;  /* 0x000000220300780c */ /* 0x040fe20003f46270 */
[----:B------:R0:W-:Y:S01]  /*cbe0*/  @!P1 STG.E.U8 desc[UR58][R6.64+0x10], R9 ;  /* 0x0000100906009986 */ /* 0x0001e2000c10113a */
[----:B------:R-:W-:Y:S01]  /*cbf0*/  ISETP.LT.OR P1, PT, R0, 0x9, !P5 ;  /* 0x000000090000780c */ /* 0x000fe20006f21670 */
[----:B------:R-:W-:Y:S01]  /*cc00*/  @!P3 IMAD R13, R132, R147, RZ ;  /* 0x00000093840db224 */ /* 0x000fe200078e02ff */
[----:B------:R-:W-:-:S03]  /*cc10*/  ISETP.GE.AND P5, PT, R3, 0x21, PT ;  /* 0x000000210300780c */ /* 0x000fc60003fa6270 */
[-C--:B------:R-:W-:Y:S01]  /*cc20*/  @!P4 IMAD R133, R133, R147.reuse, RZ ;  /* 0x000000938585c224 */ /* 0x080fe200078e02ff */
[----:B------:R-:W-:Y:S01]  /*cc30*/  @!P3 STG.E.U8 desc[UR58][R4.64+0x18], R13 ;  /* 0x0000180d0400b986 */ /* 0x000fe2000c10113a */
[C---:B------:R-:W-:Y:S02]  /*cc40*/  ISETP.LT.OR P3, PT, R0.reuse, 0x1, !P5 ;  /* 0x000000010000780c */ /* 0x040fe40006f61670 */
[-C--:B------:R-:W-:Y:S01]  /*cc50*/  @!P0 IMAD R135, R135, R147.reuse, RZ ;  /* 0x0000009387878224 */ /* 0x080fe200078e02ff */
        /* <DEDUP_REMOVED lines=143> */
[----:B------:R-:W-:Y:S01]  /*d550*/  ISETP.LT.OR P2, PT, R0, 0x9, !P2 ;  /* 0x000000090000780c */ /* 0x000fe20005741670 */
[----:B------:R-:W-:Y:S01]  /*d560*/  @!P0 STG.E.U8 desc[UR58][R6.64+0x69], R95 ;  /* 0x0000695f06008986 */ /* 0x000fe2000c10113a */
[----:B------:R-:W-:-:S03]  /*d570*/  ISETP.GE.AND P0, PT, R3, 0x7a, PT ;  /* 0x0000007a0300780c */ /* 0x000fc60003f06270 */
[----:B------:R0:W-:Y:S01]  /*d580*/  @!P1 STG.E.U8 desc[UR58][R6.64+0x68], R9 ;  /* 0x0000680906009986 */ /* 0x0001e2000c10113a */
[-C--:B------:R-:W-:Y:S01]  /*d590*/  @!P3 IMAD R11, R80, R147.reuse, RZ ;  /* 0x00000093500bb224 */ /* 0x080fe200078e02ff */
[C---:B------:R-:W-:Y:S02]  /*d5a0*/  ISETP.LT.OR P1, PT, R0.reuse, 0x9, !P5 ;  /* 0x000000090000780c */ /* 0x040fe40006f21670 */
[----:B------:R-:W-:Y:S01]  /*d5b0*/  ISETP.GE.AND P5, PT, R3, 0x79, PT ;  /* 0x000000790300780c */ /* 0x000fe20003fa6270 */
[-C--:B------:R-:W-:Y:S01]  /*d5c0*/  @!P4 IMAD R81, R81, R147.reuse, RZ ;  /* 0x000000935151c224 */ /* 0x080fe200078e02ff */
[----:B------:R-:W-:Y:S02]  /*d5d0*/  @!P3 STG.E.U8 desc[UR58][R4.64+0x70], R11 ;  /* 0x0000700b0400b986 */ /* 0x000fe4000c10113a */
[C---:B------:R-:W-:Y:S01]  /*d5e0*/  ISETP.LT.OR P3, PT, R0.reuse, 0x1, !P5 ;  /* 0x000000010000780c */ /* 0x040fe20006f61670 */
[----:B------:R-:W-:Y:S01]  /*d5f0*/  @!P2 IMAD R83, R83, R147, RZ ;  /* 0x000000935353a224 */ /* 0x000fe200078e02ff */
[----:B------:R-:W-:Y:S01]  /*d600*/  @!P4 STG.E.U8 desc[UR58][R4.64+0x71], R81 ;  /* 0x000071510400c986 */ /* 0x000fe2000c10113a */
[----:B------:R-:W-:-:S02]  /*d610*/  ISETP.LT.OR P4, PT, R0, 0x1, !P0 ;  /* 0x000000010000780c */ /* 0x000fc40004781670 */
[----:B------:R-:W-:Y:S01]  /*d620*/  ISETP.LT.OR P0, PT, R0, 0x9, !P0 ;  /* 0x000000090000780c */ /* 0x000fe20004701670 */
[----:B------:R-:W-:Y:S01]  /*d630*/  @!P2 STG.E.U8 desc[UR58][R6.64+0x71], R83 ;  /* 0x000071530600a986 */ /* 0x000fe2000c10113a */
[-C--:B0-----:R-:W-:Y:S01]  /*d640*/  @!P1 IMAD R9, R82, R147.reuse, RZ ;  /* 0x0000009352099224 */ /* 0x081fe200078e02ff */
[----:B------:R-:W-:Y:S02]  /*d650*/  ISETP.LT.OR P2, PT, R0, 0x9, !P5 ;  /* 0x000000090000780c */ /* 0x000fe40006f41670 */
[C---:B------:R-:W-:Y:S02]  /*d660*/  ISETP.GE.AND P5, PT, R3.reuse, 0x82, PT ;  /* 0x000000820300780c */ /* 0x040fe40003fa6270 */
[----:B------:R0:W-:Y:S01]  /*d670*/  @!P1 STG.E.U8 desc[UR58][R6.64+0x70], R9 ;  /* 0x0000700906009986 */ /* 0x0001e2000c10113a */
[-C--:B------:R-:W-:Y:S01]  /*d680*/  @!P3 IMAD R13, R84, R147.reuse, RZ ;  /* 0x00000093540db224 */ /* 0x080fe200078e02ff */
[----:B------:R-:W-:Y:S02]  /*d690*/  ISETP.GE.AND P1, PT, R3, 0x81, PT ;  /* 0x000000810300780c */ /* 0x000fe40003f26270 */
[----:B------:R-:W-:-:S02]  /*d6a0*/  @!P4 IMAD R85, R85, R147, RZ ;  /* 0x000000935555c224 */ /* 0x000fc400078e02ff */
[----:B------:R-:W-:Y:S01]  /*d6b0*/  @!P3 STG.E.U8 desc[UR58][R4.64+0x78], R13 ;  /* 0x0000780d0400b986 */ /* 0x000fe2000c10113a */
[C---:B------:R-:W-:Y:S01]  /*d6c0*/  ISETP.LT.OR P3, PT, R0.reuse, 0x1, !P1 ;  /* 0x000000010000780c */ /* 0x040fe20004f61670 */
[-C--:B------:R-:W-:Y:S01]  /*d6d0*/  @!P0 IMAD R87, R87, R147.reuse, RZ ;  /* 0x0000009357578224 */ /* 0x080fe200078e02ff */
[C---:B------:R-:W-:Y:S01]  /*d6e0*/  ISETP.LT.OR P1, PT, R0.reuse, 0x9, !P1 ;  /* 0x000000090000780c */ /* 0x040fe20004f21670 */
[----:B------:R-:W-:Y:S01]  /*d6f0*/  @!P4 STG.E.U8 desc[UR58][R4.64+0x79], R85 ;  /* 0x000079550400c986 */ /* 0x000fe2000c10113a */
[----:B------:R-:W-:Y:S01]  /*d700*/  ISETP.LT.OR P4, PT, R0, 0x1, !P5 ;  /* 0x000000010000780c */ /* 0x000fe20006f81670 */
[----:B0-----:R-:W-:Y:S01]  /*d710*/  @!P2 IMAD R9, R86, R147, RZ ;  /* 0x000000935609a224 */ /* 0x001fe200078e02ff */
[----:B------:R-:W-:Y:S01]  /*d720*/  ISETP.LT.OR P5, PT, R0, 0x9, !P5 ;  /* 0x000000090000780c */ /* 0x000fe20006fa1670 */
[----:B------:R-:W-:Y:S01]  /*d730*/  @!P0 STG.E.U8 desc[UR58][R6.64+0x79], R87 ;  /* 0x0000795706008986 */ /* 0x000fe2000c10113a */
[----:B------:R-:W-:-:S03]  /*d740*/  ISETP.GE.AND P0, PT, R3, 0x8a, PT ;  /* 0x0000008a0300780c */ /* 0x000fc60003f06270 */
[----:B------:R0:W-:Y:S01]  /*d750*/  @!P2 STG.E.U8 desc[UR58][R6.64+0x78], R9 ;  /* 0x000078090600a986 */ /* 0x0001e2000c10113a */
[----:B------:R-:W-:Y:S01]  /*d760*/  ISETP.GE.AND P2, PT, R3, 0x89, PT ;  /* 0x000000890300780c */ /* 0x000fe20003f46270 */
[----:B------:R-:W-:-:S04]  /*d770*/  @!P3 IMAD R11, R72, R147, RZ ;  /* 0x00000093480bb224 */ /* 0x000fc800078e02ff */
[-C--:B------:R-:W-:Y:S01]  /*d780*/  @!P4 IMAD R73, R73, R147.reuse, RZ ;  /* 0x000000934949c224 */ /* 0x080fe200078e02ff */
[----:B------:R-:W-:Y:S01]  /*d790*/  @!P3 STG.E.U8 desc[UR58][R4.64+0x80], R11 ;  /* 0x0000800b0400b986 */ /* 0x000fe2000c10113a */
[C---:B------:R-:W-:Y:S01]  /*d7a0*/  ISETP.LT.OR P3, PT, R0.reuse, 0x1, !P2 ;  /* 0x000000010000780c */ /* 0x040fe20005761670 */
[-C--:B------:R-:W-:Y:S01]  /*d7b0*/  @!P5 IMAD R75, R75, R147.reuse, RZ ;  /* 0x000000934b4bd224 */ /* 0x080fe200078e02ff */
[C---:B------:R-:W-:Y:S01]  /*d7c0*/  ISETP.LT.OR P2, PT, R0.reuse, 0x9, !P2 ;  /* 0x000000090000780c */ /* 0x040fe20005741670 */
[----:B------:R-:W-:Y:S01]  /*d7d0*/  @!P4 STG.E.U8 desc[UR58][R4.64+0x81], R73 ;  /* 0x000081490400c986 */ /* 0x000fe2000c10113a */
[----:B------:R-:W-:Y:S01]  /*d7e0*/  ISETP.LT.OR P4, PT, R0, 0x1, !P0 ;  /* 0x000000010000780c */ /* 0x000fe20004781670 */
[----:B0-----:R-:W-:Y:S02]  /*d7f0*/  @!P1 IMAD R9, R74, R147, RZ ;  /* 0x000000934a099224 */ /* 0x001fe400078e02ff */
[----:B------:R-:W-:Y:S01]  /*d800*/  @!P5 STG.E.U8 desc[UR58][R6.64+0x81], R75 ;  /* 0x0000814b0600d986 */ /* 0x000fe2000c10113a */
[----:B------:R-:W-:-:S02]  /*d810*/  ISETP.LT.OR P5, PT, R0, 0x9, !P0 ;  /* 0x000000090000780c */ /* 0x000fc400047a1670 */
[C---:B------:R-:W-:Y:S01]  /*d820*/  ISETP.GE.AND P0, PT, R3.reuse, 0x92, PT ;  /* 0x000000920300780c */ /* 0x040fe20003f06270 */
[----:B------:R0:W-:Y:S01]  /*d830*/  @!P1 STG.E.U8 desc[UR58][R6.64+0x80], R9 ;  /* 0x0000800906009986 */ /* 0x0001e2000c10113a */
[----:B------:R-:W-:Y:S01]  /*d840*/  ISETP.GE.AND P1, PT, R3, 0x91, PT ;  /* 0x000000910300780c */ /* 0x000fe20003f26270 */
[----:B------:R-:W-:-:S04]  /*d850*/  @!P3 IMAD R13, R76, R147, RZ ;  /* 0x000000934c0db224 */ /* 0x000fc800078e02ff */
[-C--:B------:R-:W-:Y:S01]  /*d860*/  @!P4 IMAD R77, R77, R147.reuse, RZ ;  /* 0x000000934d4dc224 */ /* 0x080fe200078e02ff */
[----:B------:R-:W-:Y:S01]  /*d870*/  @!P3 STG.E.U8 desc[UR58][R4.64+0x88], R13 ;  /* 0x0000880d0400b986 */ /* 0x000fe2000c10113a */
[C---:B------:R-:W-:Y:S02]  /*d880*/  ISETP.LT.OR P3, PT, R0.reuse, 0x1, !P1 ;  /* 0x000000010000780c */ /* 0x040fe40004f61670 */
[-C--:B------:R-:W-:Y:S01]  /*d890*/  @!P5 IMAD R79, R79, R147.reuse, RZ ;  /* 0x000000934f4fd224 */ /* 0x080fe200078e02ff */
[----:B------:R-:W-:Y:S01]  /*d8a0*/  @!P4 STG.E.U8 desc[UR58][R4.64+0x89], R77 ;  /* 0x0000894d0400c986 */ /* 0x000fe2000c10113a */
[----:B------:R-:W-:Y:S01]  /*d8b0*/  ISETP.LT.OR P4, PT, R0, 0x1, !P0 ;  /* 0x000000010000780c */ /* 0x000fe20004781670 */
[----:B0-----:R-:W-:Y:S01]  /*d8c0*/  @!P2 IMAD R9, R78, R147, RZ ;  /* 0x000000934e09a224 */ /* 0x001fe200078e02ff */
[C---:B------:R-:W-:Y:S01]  /*d8d0*/  ISETP.LT.OR P1, PT, R0.reuse, 0x9, !P1 ;  /* 0x000000090000780c */ /* 0x040fe20004f21670 */
        /* <DEDUP_REMOVED lines=13> */
[----:B------:R-:W-:Y:S01]  /*d9b0*/  ISETP.LT.OR P5, PT, R0, 0x9, !P5 ;  /* 0x000000090000780c */ /* 0x000fe20006fa1670 */
[----:B------:R-:W-:Y:S01]  /*d9c0*/  @!P0 STG.E.U8 desc[UR58][R6.64+0x91], R67 ;  /* 0x0000914306008986 */ /* 0x000fe2000c10113a */
[----:B------:R-:W-:-:S02]  /*d9d0*/  ISETP.GE.AND P0, PT, R3, 0xa1, PT ;  /* 0x000000a10300780c */ /* 0x000fc40003f06270 */
[----:B------:R-:W-:Y:S01]  /*d9e0*/  ISETP.LT.OR P2, PT, R0, 0x9, !P2 ;  /* 0x000000090000780c */ /* 0x000fe20005741670 */
[----:B------:R0:W-:Y:S01]  /*d9f0*/  @!P1 STG.E.U8 desc[UR58][R6.64+0x90], R9 ;  /* 0x0000900906009986 */ /* 0x0001e2000c10113a */
[----:B------:R-:W-:Y:S01]  /*da00*/  ISETP.GE.AND P1, PT, R3, 0xa2, PT ;  /* 0x000000a20300780c */ /* 0x000fe20003f26270 */
[----:B------:R-:W-:-:S04]  /*da10*/  @!P3 IMAD R69, R69, R147, RZ ;  /* 0x000000934545b224 */ /* 0x000fc800078e02ff */
[-C--:B------:R-:W-:Y:S01]  /*da20*/  @!P4 IMAD R13, R68, R147.reuse, RZ ;  /* 0x00000093440dc224 */ /* 0x080fe200078e02ff */
[----:B------:R-:W-:Y:S01]  /*da30*/  @!P3 STG.E.U8 desc[UR58][R4.64+0x99], R69 ;  /* 0x000099450400b986 */ /* 0x000fe2000c10113a */
[C---:B------:R-:W-:Y:S02]  /*da40*/  ISETP.LT.OR P3, PT, R0.reuse, 0x1, !P0 ;  /* 0x000000010000780c */ /* 0x040fe40004761670 */
[C---:B------:R-:W-:Y:S01]  /*da50*/  ISETP.LT.OR P0, PT, R0.reuse, 0x9, !P0 ;  /* 0x000000090000780c */ /* 0x040fe20004701670 */
[----:B------:R-:W-:Y:S01]  /*da60*/  @!P4 STG.E.U8 desc[UR58][R4.64+0x98], R13 ;  /* 0x0000980d0400c986 */ /* 0x000fe2000c10113a */
[----:B------:R-:W-:Y:S01]  /*da70*/  ISETP.LT.OR P4, PT, R0, 0x1, !P1 ;  /* 0x000000010000780c */ /* 0x000fe20004f81670 */
[-C--:B0-----:R-:W-:Y:S01]  /*da80*/  @!P5 IMAD R9, R70, R147.reuse, RZ ;  /* 0x000000934609d224 */ /* 0x081fe200078e02ff */
[----:B------:R-:W-:Y:S01]  /*da90*/  ISETP.LT.OR P1, PT, R0, 0x9, !P1 ;  /* 0x000000090000780c */ /* 0x000fe20004f21670 */
[----:B------:R-:W-:-:S03]  /*daa0*/  @!P2 IMAD R71, R71, R147, RZ ;  /* 0x000000934747a224 */ /* 0x000fc600078e02ff */
[----:B------:R0:W-:Y:S01]  /*dab0*/  @!P5 STG.E.U8 desc[UR58][R6.64+0x98], R9 ;  /* 0x000098090600d986 */ /* 0x0001e2000c10113a */
[C---:B------:R-:W-:Y:S02]  /*dac0*/  ISETP.GE.AND P5, PT, R3.reuse, 0xa9, PT ;  /* 0x000000a90300780c */ /* 0x040fe40003fa6270 */
[-C--:B------:R-:W-:Y:S01]  /*dad0*/  @!P3 IMAD R11, R56, R147.reuse, RZ ;  /* 0x00000093380bb224 */ /* 0x080fe200078e02ff */
[----:B------:R-:W-:Y:S01]  /*dae0*/  @!P2 STG.E.U8 desc[UR58][R6.64+0x99], R71 ;  /* 0x000099470600a986 */ /* 0x000fe2000c10113a */
[----:B------:R-:W-:Y:S02]  /*daf0*/  ISETP.GE.AND P2, PT, R3, 0xaa, PT ;  /* 0x000000aa0300780c */ /* 0x000fe40003f46270 */
[-C--:B------:R-:W-:Y:S01]  /*db00*/  @!P4 IMAD R57, R57, R147.reuse, RZ ;  /* 0x000000933939c224 */ /* 0x080fe200078e02ff */
        /* <DEDUP_REMOVED lines=40> */
[-C--:B------:R-:W-:Y:S02]  /*dd90*/  @!P3 IMAD R53, R53, R147.reuse, RZ ;  /* 0x000000933535b224 */ /* 0x080fe400078e02ff */
[-C--:B------:R-:W-:Y:S02]  /*dda0*/  @!P2 IMAD R55, R55, R147.reuse, RZ ;  /* 0x000000933737a224 */ /* 0x080fe400078e02ff */
[-C--:B------:R-:W-:Y:S01]  /*ddb0*/  @!P4 IMAD R13, R52, R147.reuse, RZ ;  /* 0x00000093340dc224 */ /* 0x080fe200078e02ff */
[----:B------:R-:W-:Y:S01]  /*ddc0*/  @!P3 STG.E.U8 desc[UR58][R4.64+0xb9], R53 ;  /* 0x0000b9350400b986 */ /* 0x000fe2000c10113a */
[C---:B------:R-:W-:Y:S02]  /*ddd0*/  ISETP.LT.OR P3, PT, R0.reuse, 0x1, !P0 ;  /* 0x000000010000780c */ /* 0x040fe40004761670 */
        /* <DEDUP_REMOVED lines=68> */
[----:B------:R1:W-:Y:S01]  /*e220*/  @!P3 STG.E.U8 desc[UR58][R4.64+0xe0], R11 ;  /* 0x0000e00b0400b986 */ /* 0x0003e2000c10113a */
[C---:B------:R-:W-:Y:S01]  /*e230*/  ISETP.LT.OR P3, PT, R0.reuse, 0x1, !P5 ;  /* 0x000000010000780c */ /* 0x040fe20006f61670 */
[----:B------:R-:W-:Y:S01]  /*e240*/  @!P0 IMAD R27, R27, R147, RZ ;  /* 0x000000931b1b8224 */ /* 0x000fe200078e02ff */
[C---:B------:R-:W-:Y:S01]  /*e250*/  ISETP.LT.OR P5, PT, R0.reuse, 0x9, !P5 ;  /* 0x000000090000780c */ /* 0x040fe20006fa1670 */
[----:B------:R3:W-:Y:S01]  /*e260*/  @!P4 STG.E.U8 desc[UR58][R4.64+0xe1], R25 ;  /* 0x0000e1190400c986 */ /* 0x0007e2000c10113a */
[----:B------:R-:W-:-:S02]  /*e270*/  ISETP.LT.OR P4, PT, R0, 0x1, !P2 ;  /* 0x000000010000780c */ /* 0x000fc40005781670 */
[----:B------:R-:W-:Y:S01]  /*e280*/  ISETP.LT.OR P2, PT, R0, 0x9, !P2 ;  /* 0x000000090000780c */ /* 0x000fe20005741670 */
[----:B------:R3:W-:Y:S04]  /*e290*/  @!P1 STG.E.U8 desc[UR58][R6.64+0xe0], R3 ;  /* 0x0000e00306009986 */ /* 0x0007e8000c10113a */
[----:B------:R3:W-:Y:S02]  /*e2a0*/  @!P0 STG.E.U8 desc[UR58][R6.64+0xe1], R27 ;  /* 0x0000e11b06008986 */ /* 0x0007e4000c10113a */
[-C--:B0-----:R-:W-:Y:S02]  /*e2b0*/  @!P3 IMAD R9, R28, R147.reuse, RZ ;  /* 0x000000931c09b224 */ /* 0x081fe400078e02ff */
[-C--:B-1----:R-:W-:Y:S02]  /*e2c0*/  @!P5 IMAD R11, R30, R147.reuse, RZ ;  /* 0x000000931e0bd224 */ /* 0x082fe400078e02ff */
[-C--:B------:R-:W-:Y:S01]  /*e2d0*/  @!P4 IMAD R29, R29, R147.reuse, RZ ;  /* 0x000000931d1dc224 */ /* 0x080fe200078e02ff */
[----:B------:R3:W-:Y:S01]  /*e2e0*/  @!P3 STG.E.U8 desc[UR58][R4.64+0xe8], R9 ;  /* 0x0000e8090400b986 */ /* 0x0007e2000c10113a */
[----:B------:R-:W-:-:S03]  /*e2f0*/  @!P2 IMAD R31, R31, R147, RZ ;  /* 0x000000931f1fa224 */ /* 0x000fc600078e02ff */
[----:B------:R3:W-:Y:S04]  /*e300*/  @!P4 STG.E.U8 desc[UR58][R4.64+0xe9], R29 ;  /* 0x0000e91d0400c986 */ /* 0x0007e8000c10113a */
[----:B------:R3:W-:Y:S04]  /*e310*/  @!P5 STG.E.U8 desc[UR58][R6.64+0xe8], R11 ;  /* 0x0000e80b0600d986 */ /* 0x0007e8000c10113a */
[----:B------:R3:W-:Y:S02]  /*e320*/  @!P2 STG.E.U8 desc[UR58][R6.64+0xe9], R31 ;  /* 0x0000e91f0600a986 */ /* 0x0007e4000c10113a */
.L_x_274:
[----:B------:R-:W-:Y:S05]  /*e330*/  BSYNC B0 ;  /* 0x0000000000007941 */ /* 0x000fea0003800000 */
.L_x_32:
[----:B------:R-:W-:Y:S01]  /*e340*/  ULDC UR4, c[0x0][0xc] ;  /* 0x0000030000047ab9 */ /* 0x000fe20000000800 */
[----:B------:R-:W-:Y:S01]  /*e350*/  ULDC UR5, c[0x0][0x10] ;  /* 0x0000040000057ab9 */ /* 0x000fe20000000800 */
[----:B0--3--:R-:W0:Y:S01]  /*e360*/  LDC R3, c[0x0][0x14] ;  /* 0x00000500ff037b82 */ /* 0x009e220000000800 */
[----:B------:R-:W-:Y:S01]  /*e370*/  UIMAD.WIDE.U32 UR4, UR4, UR5, URZ ;  /* 0x00000005040472a5 */ /* 0x000fe2000f8e003f */
[----:B------:R-:W-:Y:S01]  /*e380*/  PRMT R0, RZ, 0x7610, R0 ;  /* 0x00007610ff007816 */ /* 0x000fe20000000000 */
[----:B------:R-:W-:Y:S02]  /*e390*/  IMAD.MOV.U32 R146, RZ, RZ, -0x1 ;  /* 0xffffffffff927424 */ /* 0x000fe400078e00ff */
[----:B------:R-:W-:Y:S02]  /*e3a0*/  IMAD.MOV.U32 R144, RZ, RZ, -0x1 ;  /* 0xffffffffff907424 */ /* 0x000fe400078e00ff */
[----:B0-----:R-:W-:-:S04]  /*e3b0*/  IMAD.WIDE.U32 R16, R3, UR4, R16 ;  /* 0x0000000403107c25 */ /* 0x001fc8000f8e0010 */
[----:B------:R-:W-:Y:S01]  /*e3c0*/  IMAD R3, R3, UR5, RZ ;  /* 0x0000000503037c24 */ /* 0x000fe2000f8e02ff */
[----:B------:R-:W-:Y:S02]  /*e3d0*/  ULDC.64 UR4, c[0x0][0x650] ;  /* 0x0001940000047ab9 */ /* 0x000fe40000000a00 */
[----:B------:R-:W-:Y:S01]  /*e3e0*/  ISETP.GE.U32.AND P0, PT, R16, UR4, PT ;  /* 0x0000000410007c0c */ /* 0x000fe2000bf06070 */
[----:B------:R-:W-:-:S05]  /*e3f0*/  IMAD.IADD R17, R17, 0x1, R3 ;  /* 0x0000000111117824 */ /* 0x000fca00078e0203 */
[----:B------:R-:W-:-:S13]  /*e400*/  ISETP.GE.U32.AND.EX P0, PT, R17, UR5, PT, P0 ;  /* 0x0000000511007c0c */ /* 0x000fda000bf06100 */
[----:B------:R-:W-:Y:S05]  /*e410*/  @P0 BRA `(.L_x_275) ;  /* 0x0000000400640947 */ /* 0x000fea0003800000 */
[----:B------:R-:W0:Y:S01]  /*e420*/  S2R R12, SR_CTAID.X ;  /* 0x00000000000c7919 */ /* 0x000e220000002500 */
[----:B------:R-:W3:Y:S01]  /*e430*/  LDC.64 R10, c[0x0][0x628] ;  /* 0x00018a00ff0a7b82 */ /* 0x000ee20000000a00 */
[----:B------:R-:W-:Y:S01]  /*e440*/  ULDC UR4, c[0x0][0x150] ;  /* 0x0000540000047ab9 */ /* 0x000fe20000000800 */
[----:B------:R-:W-:Y:S01]  /*e450*/  IMAD.MOV.U32 R8, RZ, RZ, R16 ;  /* 0x000000ffff087224 */ /* 0x000fe200078e0010 */
[----:B------:R-:W0:Y:S01]  /*e460*/  S2R R24, SR_CTAID.Y ;  /* 0x0000000000187919 */ /* 0x000e220000002600 */
[----:B------:R-:W-:-:S04]  /*e470*/  IMAD.MOV.U32 R9, RZ, RZ, R17 ;  /* 0x000000ffff097224 */ /* 0x000fc800078e0011 */
[----:B------:R-:W1:Y:S08]  /*e480*/  LDC R21, c[0x0][0x144] ;  /* 0x00005100ff157b82 */ /* 0x000e700000000800 */
[----:B------:R-:W1:Y:S08]  /*e490*/  LDC R0, c[0x0][0x630] ;  /* 0x00018c00ff007b82 */ /* 0x000e700000000800 */
[----:B------:R-:W1:Y:S01]  /*e4a0*/  LDC.64 R14, c[0x0][0x620] ;  /* 0x00018800ff0e7b82 */ /* 0x000e620000000a00 */
[----:B---3--:R-:W-:-:S04]  /*e4b0*/  ISETP.NE.U32.AND P0, PT, R10, RZ, PT ;  /* 0x000000ff0a00720c */ /* 0x008fc80003f05070 */
[----:B------:R-:W-:Y:S02]  /*e4c0*/  ISETP.NE.AND.EX P0, PT, R11, RZ, PT, P0 ;  /* 0x000000ff0b00720c */ /* 0x000fe40003f05300 */
[----:B0-----:R-:W-:-:S05]  /*e4d0*/  I2FP.F32.U32 R3, R12 ;  /* 0x0000000c00037245 */ /* 0x001fca0000201000 */
[----:B------:R-:W-:-:S04]  /*e4e0*/  FMUL R3, R3, UR4 ;  /* 0x0000000403037c20 */ /* 0x000fc80008400000 */
[----:B------:R0:W3:Y:S02]  /*e4f0*/  F2I.U32.TRUNC.NTZ R20, R3 ;  /* 0x0000000300147305 */ /* 0x0000e4000020f000 */
[----:B------:R-:W-:Y:S05]  /*e500*/  @!P0 BRA `(.L_x_276) ;  /* 0x0000000000288947 */ /* 0x000fea0003800000 */
[----:B0-----:R-:W0:Y:S02]  /*e510*/  LDC R3, c[0x0][0x634] ;  /* 0x00018d00ff037b82 */ /* 0x001e240000000800 */
[----:B0-----:R-:W-:-:S05]  /*e520*/  IADD3 R3, P0, R16, R3, RZ ;  /* 0x0000000310037210 */ /* 0x001fca0007f1e0ff */
[----:B-1----:R-:W-:-:S04]  /*e530*/  IMAD.X R13, RZ, RZ, R17, P0 ;  /* 0x000000ffff0d7224 */ /* 0x002fc800000e0611 */
[----:B------:R-:W-:-:S04]  /*e540*/  IMAD.WIDE.U32 R4, R13, R10, RZ ;  /* 0x0000000a0d047225 */ /* 0x000fc800078e00ff */
[----:B----4-:R-:W-:-:S04]  /*e550*/  IMAD.WIDE.U32 R6, P0, R3, R11, R4 ;  /* 0x0000000b03067225 */ /* 0x010fc80007800004 */
[----:B------:R-:W-:-:S04]  /*e560*/  IMAD.WIDE.U32 R4, R3, R10, RZ ;  /* 0x0000000a03047225 */ /* 0x000fc800078e00ff */
[----:B------:R-:W-:Y:S01]  /*e570*/  IMAD.X R9, RZ, RZ, RZ, P0 ;  /* 0x000000ffff097224 */ /* 0x000fe200000e06ff */
[----:B------:R-:W-:Y:S01]  /*e580*/  IADD3 RZ, P0, R5, R6, RZ ;  /* 0x0000000605ff7210 */ /* 0x000fe20007f1e0ff */
[----:B------:R-:W-:-:S04]  /*e590*/  IMAD.MOV.U32 R8, RZ, RZ, R7 ;  /* 0x000000ffff087224 */ /* 0x000fc800078e0007 */
[----:B------:R-:W-:-:S08]  /*e5a0*/  IMAD.WIDE.U32.X R8, R13, R11, R8, P0 ;  /* 0x0000000b0d087225 */ /* 0x000fd000000e0408 */
.L_x_276:
[----:B------:R-:W2:Y:S01]  /*e5b0*/  LDC.64 R30, c[0x0][0x640] ;  /* 0x00019000ff1e7b82 */ /* 0x000ea20000000a00 */
[-CC-:B-1----:R-:W-:Y:S01]  /*e5c0*/  SHF.R.U64 R144, R8, R0.reuse, R9.reuse ;  /* 0x0000000008907219 */ /* 0x182fe20000001209 */
[----:B---3--:R-:W-:Y:S01]  /*e5d0*/  IMAD.MOV R20, RZ, RZ, -R20 ;  /* 0x000000ffff147224 */ /* 0x008fe200078e0a14 */
[----:B------:R-:W-:Y:S01]  /*e5e0*/  SHF.R.U32.HI R0, RZ, R0, R9 ;  /* 0x00000000ff007219 */ /* 0x000fe20000011609 */
[----:B------:R-:W-:Y:S01]  /*e5f0*/  ULDC UR4, c[0x0][0x154] ;  /* 0x0000550000047ab9 */ /* 0x000fe20000000800 */
[----:B0-----:R-:W-:Y:S01]  /*e600*/  IADD3 R3, P0, RZ, -R144, RZ ;  /* 0x80000090ff037210 */ /* 0x001fe20007f1e0ff */
[----:B------:R-:W-:Y:S02]  /*e610*/  IMAD R26, R21, R20, R12 ;  /* 0x00000014151a7224 */ /* 0x000fe400078e020c */
[----:B----4-:R-:W0:Y:S01]  /*e620*/  LDC R6, c[0x0][0x618] ;  /* 0x00018600ff067b82 */ /* 0x010e220000000800 */
[----:B------:R-:W-:Y:S02]  /*e630*/  IMAD.MOV.U32 R7, RZ, RZ, 0x1 ;  /* 0x00000001ff077424 */ /* 0x000fe400078e00ff */
[----:B------:R-:W-:-:S04]  /*e640*/  IMAD.X R5, RZ, RZ, ~R0, P0 ;  /* 0x000000ffff057224 */ /* 0x000fc800000e0e00 */
[-C--:B------:R-:W-:Y:S01]  /*e650*/  IMAD R0, R5, R14.reuse, RZ ;  /* 0x0000000e05007224 */ /* 0x080fe200078e02ff */
[----:B------:R-:W1:Y:S01]  /*e660*/  LDC R8, c[0x0][0x608] ;  /* 0x00018200ff087b82 */ /* 0x000e620000000800 */
[----:B------:R-:W-:-:S04]  /*e670*/  IMAD.WIDE.U32 R4, R3, R14, R16 ;  /* 0x0000000e03047225 */ /* 0x000fc800078e0010 */
[----:B------:R-:W-:Y:S01]  /*e680*/  IMAD R3, R3, R15, R0 ;  /* 0x0000000f03037224 */ /* 0x000fe200078e0200 */
[----:B------:R-:W-:Y:S02]  /*e690*/  I2FP.F32.U32 R0, R24 ;  /* 0x0000001800007245 */ /* 0x000fe40000201000 */
[----:B------:R-:W3:Y:S01]  /*e6a0*/  LDC R28, c[0x0][0x658] ;  /* 0x00019600ff1c7b82 */ /* 0x000ee20000000800 */
[----:B------:R-:W-:Y:S01]  /*e6b0*/  IMAD.IADD R3, R5, 0x1, R3 ;  /* 0x0000000105037824 */ /* 0x000fe200078e0203 */
[----:B--2---:R-:W-:Y:S01]  /*e6c0*/  ISETP.NE.U32.AND P0, PT, R30, RZ, PT ;  /* 0x000000ff1e00720c */ /* 0x004fe20003f05070 */
[----:B------:R-:W-:Y:S01]  /*e6d0*/  FMUL R0, R0, UR4 ;  /* 0x0000000400007c20 */ /* 0x000fe20008400000 */
[----:B------:R-:W-:Y:S02]  /*e6e0*/  IMAD.MOV.U32 R5, RZ, RZ, -0x1 ;  /* 0xffffffffff057424 */ /* 0x000fe400078e00ff */
[----:B------:R-:W-:Y:S01]  /*e6f0*/  ISETP.NE.AND.EX P0, PT, R31, RZ, PT, P0 ;  /* 0x000000ff1f00720c */ /* 0x000fe20003f05300 */
[----:B------:R2:W4:Y:S01]  /*e700*/  F2I.U32.TRUNC.NTZ R13, R0 ;  /* 0x00000000000d7305 */ /* 0x000522000020f000 */
[----:B------:R-:W2:Y:S01]  /*e710*/  LDC R15, c[0x0][0x148] ;  /* 0x00005200ff0f7b82 */ /* 0x000ea20000000800 */
[----:B0-----:R-:W-:-:S02]  /*e720*/  SHF.R.U64 R12, R4, R6, R3 ;  /* 0x00000006040c7219 */ /* 0x001fc40000001203 */
[----:B------:R-:W-:-:S05]  /*e730*/  SHF.R.U32.HI R3, RZ, R6, R3 ;  /* 0x00000006ff037219 */ /* 0x000fca0000011603 */
[----:B------:R-:W0:Y:S01]  /*e740*/  LDC R20, c[0x0][0x600] ;  /* 0x00018000ff147b82 */ /* 0x000e220000000800 */
[-CC-:B-1----:R-:W-:Y:S02]  /*e750*/  SHF.R.U64 R10, R12, R8.reuse, R3.reuse ;  /* 0x000000080c0a7219 */ /* 0x182fe40000001203 */
[----:B------:R-:W-:-:S05]  /*e760*/  SHF.R.U32.HI R3, RZ, R8, R3 ;  /* 0x00000008ff037219 */ /* 0x000fca0000011603 */
[----:B------:R-:W1:Y:S01]  /*e770*/  LDC R21, c[0x0][0x648] ;  /* 0x00019200ff157b82 */ /* 0x000e620000000800 */
[-C--:B---3--:R-:W-:Y:S02]  /*e780*/  SHF.L.U32 R4, R5, R28.reuse, RZ ;  /* 0x0000001c05047219 */ /* 0x088fe400000006ff */
[-CC-:B------:R-:W-:Y:S02]  /*e790*/  SHF.R.U64 R14, R10, R28.reuse, R3.reuse ;  /* 0x0000001c0a0e7219 */ /* 0x180fe40000001203 */
[----:B------:R-:W-:Y:S02]  /*e7a0*/  SHF.R.U32.HI R5, RZ, R28, R3 ;  /* 0x0000001cff057219 */ /* 0x000fe40000011603 */
[----:B------:R-:W-:Y:S01]  /*e7b0*/  LOP3.LUT R145, RZ, R4, RZ, 0x33, !PT ;  /* 0x00000004ff917212 */ /* 0x000fe200078e33ff */
[----:B------:R-:W3:Y:S01]  /*e7c0*/  LDC R25, c[0x0][0x638] ;  /* 0x00018e00ff197b82 */ /* 0x000ee20000000800 */
[----:B------:R-:W-:Y:S01]  /*e7d0*/  SHF.L.U32 R28, R7, R28, RZ ;  /* 0x0000001c071c7219 */ /* 0x000fe200000006ff */
[----:B------:R-:W-:-:S06]  /*e7e0*/  IMAD.MOV.U32 R4, RZ, RZ, R14 ;  /* 0x000000ffff047224 */ /* 0x000fcc00078e000e */
[----:B------:R-:W0:Y:S01]  /*e7f0*/  LDC R27, c[0x0][0x610] ;  /* 0x00018400ff1b7b82 */ /* 0x000e220000000800 */
[----:B----4-:R-:W-:Y:S05]  /*e800*/  @!P0 BRA `(.L_x_277) ;  /* 0x0000000000288947 */ /* 0x010fea0003800000 */
        /* <DEDUP_REMOVED lines=10> */
.L_x_277:
[----:B------:R-:W-:Y:S01]  /*e8b0*/  ISETP.NE.AND P0, PT, R2, 0x1, PT ;  /* 0x000000010200780c */ /* 0x000fe20003f05270 */
[----:B------:R-:W-:Y:S01]  /*e8c0*/  IMAD.MOV R13, RZ, RZ, -R13 ;  /* 0x000000ffff0d7224 */ /* 0x000fe200078e0a0d */
[----:B-12---:R-:W-:Y:S01]  /*e8d0*/  SHF.R.U64 R0, R4, R21, R5 ;  /* 0x0000001504007219 */ /* 0x006fe20000001205 */
[----:B0-----:R-:W-:Y:S01]  /*e8e0*/  VIADD R5, R20, 0xffffffff ;  /* 0xffffffff14057836 */ /* 0x001fe20000000000 */
[----:B------:R-:W-:-:S03]  /*e8f0*/  LOP3.LUT R145, R10, R145, RZ, 0xc0, !PT ;  /* 0x000000910a917212 */ /* 0x000fc600078ec0ff */
[----:B------:R-:W-:Y:S01]  /*e900*/  IMAD.MOV R3, RZ, RZ, -R0 ;  /* 0x000000ffff037224 */ /* 0x000fe200078e0a00 */
[----:B------:R-:W-:Y:S01]  /*e910*/  LOP3.LUT R5, R12, R5, RZ, 0xc0, !PT ;  /* 0x000000050c057212 */ /* 0x000fe200078ec0ff */
[----:B------:R-:W-:Y:S02]  /*e920*/  IMAD R145, R28, R0, R145 ;  /* 0x000000001c917224 */ /* 0x000fe400078e0291 */
[----:B---3--:R-:W-:Y:S02]  /*e930*/  IMAD R0, R3, R25, R14 ;  /* 0x0000001903007224 */ /* 0x008fe400078e020e */
[----:B------:R-:W-:Y:S02]  /*e940*/  @P0 IMAD R26, R15, R13, R24 ;  /* 0x0000000d0f1a0224 */ /* 0x000fe400078e0218 */
[----:B------:R-:W-:Y:S02]  /*e950*/  IMAD R4, R0, R20, R5 ;  /* 0x0000001400047224 */ /* 0x000fe400078e0205 */
[----:B------:R-:W-:-:S02]  /*e960*/  IMAD R145, R145, R27, R26 ;  /* 0x0000001b91917224 */ /* 0x000fc400078e021a */
[----:B------:R-:W-:-:S03]  /*e970*/  IMAD.MOV.U32 R3, RZ, RZ, 0x1 ;  /* 0x00000001ff037424 */ /* 0x000fc600078e00ff */
[----:B------:R-:W-:Y:S02]  /*e980*/  SEL R146, R4, R145, !P0 ;  /* 0x0000009104927207 */ /* 0x000fe40004000000 */
[----:B------:R-:W-:Y:S02]  /*e990*/  PRMT R0, R3, 0x7610, R0 ;  /* 0x0000761003007816 */ /* 0x000fe40000000000 */
[----:B------:R-:W-:-:S07]  /*e9a0*/  SEL R145, R145, R4, !P0 ;  /* 0x0000000491917207 */ /* 0x000fce0004000000 */
.L_x_275:
[----:B------:R-:W-:-:S13]  /*e9b0*/  LOP3.LUT P0, RZ, R0, 0xff, RZ, 0xc0, !PT ;  /* 0x000000ff00ff7812 */ /* 0x000fda000780c0ff */
[----:B------:R-:W-:Y:S05]  /*e9c0*/  @P0 BRA `(.L_x_278) ;  /* 0xffffff2400f40947 */ /* 0x000fea000383ffff */
[----:B------:R-:W-:Y:S05]  /*e9d0*/  EXIT ;  /* 0x000000000000794d */ /* 0x000fea0003800000 */
.L_x_7:
[----:B0-----:R-:W-:Y:S01]  /*e9e0*/  ULDC.64 UR4, c[0x0][0x650] ;  /* 0x0001940000047ab9 */ /* 0x001fe20000000a00 */
        /* <DEDUP_REMOVED lines=25> */
.L_x_280:
[----:B------:R-:W0:Y:S01]  /*eb80*/  LDC.64 R28, c[0x0][0x640] ;  /* 0x00019000ff1c7b82 */ /* 0x000e220000000a00 */
[-CC-:B------:R-:W-:Y:S01]  /*eb90*/  SHF.R.U64 R22, R12, R6.reuse, R13.reuse ;  /* 0x000000060c167219 */ /* 0x180fe2000000120d */
[----:B------:R-:W-:Y:S01]  /*eba0*/  IMAD.MOV.U32 R30, RZ, RZ, 0x1 ;  /* 0x00000001ff1e7424 */ /* 0x000fe200078e00ff */
[----:B------:R-:W-:Y:S02]  /*ebb0*/  SHF.R.U32.HI R6, RZ, R6, R13 ;  /* 0x00000006ff067219 */ /* 0x000fe4000001160d */
        /* <DEDUP_REMOVED lines=8> */
[----:B------:R-:W-:Y:S01]  /*ec40*/  IMAD.IADD R9, R9, 0x1, R11 ;  /* 0x0000000109097824 */ /* 0x000fe200078e020b */
[----:B0-----:R-:W-:-:S04]  /*ec50*/  ISETP.NE.U32.AND P0, PT, R28, RZ, PT ;  /* 0x000000ff1c00720c */ /* 0x001fc80003f05070 */
[----:B------:R-:W-:Y:S02]  /*ec60*/  ISETP.NE.AND.EX P0, PT, R29, RZ, PT, P0 ;  /* 0x000000ff1d00720c */ /* 0x000fe40003f05300 */
[----:B------:R-:W0:Y:S01]  /*ec70*/  LDC R20, c[0x0][0x600] ;  /* 0x00018000ff147b82 */ /* 0x000e220000000800 */
[-CC-:B-1----:R-:W-:Y:S01]  /*ec80*/  SHF.R.U64 R14, R8, R10.reuse, R9.reuse ;  /* 0x0000000a080e7219 */ /* 0x182fe20000001209 */
[----:B------:R-:W-:Y:S01]  /*ec90*/  IMAD.MOV.U32 R8, RZ, RZ, -0x1 ;  /* 0xffffffffff087424 */ /* 0x000fe200078e00ff */
[----:B------:R-:W-:-:S05]  /*eca0*/  SHF.R.U32.HI R9, RZ, R10, R9 ;  /* 0x0000000aff097219 */ /* 0x000fca0000011609 */
[----:B------:R-:W1:Y:S01]  /*ecb0*/  LDC R26, c[0x0][0x648] ;  /* 0x00019200ff1a7b82 */ /* 0x000e620000000800 */
[-CC-:B--2---:R-:W-:Y:S02]  /*ecc0*/  SHF.R.U64 R21, R14, R12.reuse, R9.reuse ;  /* 0x0000000c0e157219 */ /* 0x184fe40000001209 */
[----:B------:R-:W-:-:S05]  /*ecd0*/  SHF.R.U32.HI R6, RZ, R12, R9 ;  /* 0x0000000cff067219 */ /* 0x000fca0000011609 */
[----:B------:R-:W2:Y:S01]  /*ece0*/  LDC R27, c[0x0][0x638] ;  /* 0x00018e00ff1b7b82 */ /* 0x000ea20000000800 */
[-C--:B---3--:R-:W-:Y:S02]  /*ecf0*/  SHF.L.U32 R8, R8, R25.reuse, RZ ;  /* 0x0000001908087219 */ /* 0x088fe400000006ff */
[-CC-:B------:R-:W-:Y:S02]  /*ed00*/  SHF.R.U64 R23, R21, R25.reuse, R6.reuse ;  /* 0x0000001915177219 */ /* 0x180fe40000001206 */
[----:B------:R-:W-:Y:S02]  /*ed10*/  LOP3.LUT R32, RZ, R8, RZ, 0x33, !PT ;  /* 0x00000008ff207212 */ /* 0x000fe400078e33ff */
[----:B------:R-:W-:Y:S01]  /*ed20*/  SHF.R.U32.HI R9, RZ, R25, R6 ;  /* 0x00000019ff097219 */ /* 0x000fe20000011606 */
[----:B------:R-:W3:Y:S01]  /*ed30*/  LDC R31, c[0x0][0x610] ;  /* 0x00018400ff1f7b82 */ /* 0x000ee20000000800 */
[----:B------:R-:W-:Y:S01]  /*ed40*/  IMAD.MOV.U32 R8, RZ, RZ, R23 ;  /* 0x000000ffff087224 */ /* 0x000fe200078e0017 */
[----:B------:R-:W-:Y:S06]  /*ed50*/  @!P0 BRA `(.L_x_281) ;  /* 0x0000000000288947 */ /* 0x000fec0003800000 */
        /* <DEDUP_REMOVED lines=10> */
.L_x_281:
[----:B------:R-:W-:Y:S02]  /*ee00*/  ISETP.NE.AND P0, PT, R2, 0x1, PT ;  /* 0x000000010200780c */ /* 0x000fe40003f05270 */
[----:B-1----:R-:W-:Y:S01]  /*ee10*/  SHF.R.U64 R6, R8, R26, R9 ;  /* 0x0000001a08067219 */ /* 0x002fe20000001209 */
[----:B0-----:R-:W-:Y:S01]  /*ee20*/  VIADD R9, R20, 0xffffffff ;  /* 0xffffffff14097836 */ /* 0x001fe20000000000 */
[----:B------:R-:W-:Y:S02]  /*ee30*/  SHF.L.U32 R30, R30, R25, RZ ;  /* 0x000000191e1e7219 */ /* 0x000fe400000006ff */
[----:B------:R-:W-:Y:S01]  /*ee40*/  LOP3.LUT R5, R21, R32, RZ, 0xc0, !PT ;  /* 0x0000002015057212 */ /* 0x000fe200078ec0ff */
[----:B------:R-:W-:-:S04]  /*ee50*/  IMAD.MOV R8, RZ, RZ, -R6 ;  /* 0x000000ffff087224 */ /* 0x000fc800078e0a06 */
[----:B------:R-:W-:Y:S01]  /*ee60*/  IMAD R6, R30, R6, R5 ;  /* 0x000000061e067224 */ /* 0x000fe200078e0205 */
[----:B------:R-:W-:Y:S01]  /*ee70*/  LOP3.LUT R5, R14, R9, RZ, 0xc0, !PT ;  /* 0x000000090e057212 */ /* 0x000fe200078ec0ff */
[----:B------:R-:W-:Y:S02]  /*ee80*/  @P0 IMAD R3, R7, R24, R4 ;  /* 0x0000001807030224 */ /* 0x000fe400078e0204 */
[----:B--2---:R-:W-:Y:S02]  /*ee90*/  IMAD R4, R8, R27, R23 ;  /* 0x0000001b08047224 */ /* 0x004fe400078e0217 */
[----:B---3--:R-:W-:Y:S02]  /*eea0*/  IMAD R3, R6, R31, R3 ;  /* 0x0000001f06037224 */ /* 0x008fe400078e0203 */
[----:B------:R-:W-:Y:S02]  /*eeb0*/  IMAD R4, R4, R20, R5 ;  /* 0x0000001404047224 */ /* 0x000fe400078e0205 */
[----:B------:R-:W-:-:S02]  /*eec0*/  IMAD.MOV.U32 R8, RZ, RZ, 0x1 ;  /* 0x00000001ff087424 */ /* 0x000fc400078e00ff */
[----:B------:R-:W-:Y:S01]  /*eed0*/  IMAD.MOV.U32 R6, RZ, RZ, R22 ;  /* 0x000000ffff067224 */ /* 0x000fe200078e0016 */
[----:B------:R-:W-:Y:S02]  /*eee0*/  SEL R21, R4, R3, !P0 ;  /* 0x0000000304157207 */ /* 0x000fe40004000000 */
[----:B------:R-:W-:-:S07]  /*eef0*/  SEL R20, R3, R4, !P0 ;  /* 0x0000000403147207 */ /* 0x000fce0004000000 */
.L_x_279:
[----:B------:R-:W-:-:S08]  /*ef00*/  NOP ;  /* 0x0000000000007918 */ /* 0x000fd00000000000 */
[----:B------:R-:W0:-:S00]  /*ef10*/  USETMAXREG.DEALLOC.CTAPOOL 0x28 ;  /* 0x00000028000079c8 */ /* 0x000e0000080e0500 */
[----:B0-----:R-:W-:-:S13]  /*ef20*/  ISETP.NE.AND P0, PT, R0, RZ, PT ;  /* 0x000000ff0000720c */ /* 0x001fda0003f05270 */
[----:B------:R-:W-:Y:S05]  /*ef30*/  @P0 EXIT ;  /* 0x000000000000094d */ /* 0x000fea0003800000 */
[----:B------:R-:W-:Y:S01]  /*ef40*/  LOP3.LUT P0, RZ, R8, 0xff, RZ, 0xc0, !PT ;  /* 0x000000ff08ff7812 */ /* 0x000fe2000780c0ff */
[----:B------:R-:W-:Y:S02]  /*ef50*/  IMAD.MOV.U32 R0, RZ, RZ, 0x1 ;  /* 0x00000001ff007424 */ /* 0x000fe400078e00ff */
[----:B------:R-:W-:-:S10]  /*ef60*/  IMAD.MOV.U32 R3, RZ, RZ, RZ ;  /* 0x000000ffff037224 */ /* 0x000fd400078e00ff */
[----:B------:R-:W-:Y:S05]  /*ef70*/  @!P0 BRA `(.L_x_282) ;  /* 0x0000000c00788947 */ /* 0x000fea0003800000 */
[----:B------:R-:W0:Y:S01]  /*ef80*/  LDC R0, c[0x0][0x28c] ;  /* 0x0000a300ff007b82 */ /* 0x000e220000000800 */
[----:B------:R-:W1:Y:S01]  /*ef90*/  S2R R8, SR_CgaCtaId ;  /* 0x0000000000087919 */ /* 0x000e620000008800 */
[----:B------:R-:W-:Y:S01]  /*efa0*/  ULDC UR5, c[0x0][0x658] ;  /* 0x0001960000057ab9 */ /* 0x000fe20000000800 */
[----:B------:R-:W-:Y:S01]  /*efb0*/  UMOV UR7, 0xffffffff ;  /* 0xffffffff00077882 */ /* 0x000fe20000000000 */
[----:B------:R-:W-:Y:S01]  /*efc0*/  ULDC UR6, c[0x0][0xc] ;  /* 0x0000030000067ab9 */ /* 0x000fe20000000800 */
[----:B------:R-:W-:Y:S01]  /*efd0*/  USHF.L.U32 UR9, UR7, UR5, URZ ;  /* 0x0000000507097299 */ /* 0x000fe2000800063f */
[----:B------:R-:W-:Y:S01]  /*efe0*/  IMAD.MOV.U32 R11, RZ, RZ, 0x3c00 ;  /* 0x00003c00ff0b7424 */ /* 0x000fe200078e00ff */
[----:B------:R-:W-:Y:S01]  /*eff0*/  UMOV UR8, 0x1 ;  /* 0x0000000100087882 */ /* 0x000fe20000000000 */
[----:B------:R-:W-:Y:S01]  /*f000*/  ULDC UR7, c[0x0][0x10] ;  /* 0x0000040000077ab9 */ /* 0x000fe20000000800 */
[----:B------:R-:W-:Y:S01]  /*f010*/  USHF.L.U32 UR5, UR8, UR5, URZ ;  /* 0x0000000508057299 */ /* 0x000fe2000800063f */
[----:B------:R-:W-:Y:S01]  /*f020*/  BSSY B0, `(.L_x_282) ;  /* 0x00000d3000007945 */ /* 0x000fe20003800000 */
[----:B------:R-:W-:Y:S01]  /*f030*/  UIMAD.WIDE.U32 UR6, UR6, UR7, URZ ;  /* 0x00000007060672a5 */ /* 0x000fe2000f8e003f */
[----:B------:R-:W-:Y:S01]  /*f040*/  IMAD.MOV.U32 R9, RZ, RZ, 0x1 ;  /* 0x00000001ff097424 */ /* 0x000fe200078e00ff */
[----:B------:R-:W-:Y:S01]  /*f050*/  ULDC UR8, c[0x0][0x14] ;  /* 0x0000050000087ab9 */ /* 0x000fe20000000800 */
[----:B------:R-:W-:Y:S01]  /*f060*/  LOP3.LUT R13, R19, 0x2, RZ, 0xfc, !PT ;  /* 0x00000002130d7812 */ /* 0x000fe200078efcff */
[----:B------:R-:W-:-:S02]  /*f070*/  UIMAD.WIDE.U32 UR30, UR6, UR8, URZ ;  /* 0x00000008061e72a5 */ /* 0x000fc4000f8e003f */
[----:B------:R-:W-:Y:S01]  /*f080*/  UIMAD UR7, UR7, UR8, URZ ;  /* 0x00000008070772a4 */ /* 0x000fe2000f8e023f */
[----:B------:R-:W-:Y:S01]  /*f090*/  ULDC UR4, c[0x0][0x600] ;  /* 0x0001800000047ab9 */ /* 0x000fe20000000800 */
[----:B------:R-:W-:Y:S02]  /*f0a0*/  ULOP3.LUT UR6, URZ, UR9, URZ, 0x33, !UPT ;  /* 0x000000093f067292 */ /* 0x000fe4000f8e333f */
[----:B------:R-:W-:Y:S01]  /*f0b0*/  UIADD3 UR4, UR4, -0x1, URZ ;  /* 0xffffffff04047890 */ /* 0x000fe2000fffe03f */
[----:B0-----:R-:W-:Y:S01]  /*f0c0*/  VIADD R0, R0, 0xff ;  /* 0x000000ff00007836 */ /* 0x001fe20000000000 */
[----:B------:R-:W-:Y:S01]  /*f0d0*/  UIADD3 UR7, UR31, UR7, URZ ;  /* 0x000000071f077290 */ /* 0x000fe2000fffe03f */
[----:B------:R-:W-:-:S03]  /*f0e0*/  ULDC.64 UR38, c[0x0][0x198] ;  /* 0x0000660000267ab9 */ /* 0x000fc60000000a00 */
[----:B------:R-:W-:-:S04]  /*f0f0*/  SHF.R.S32.HI R3, RZ, 0x1f, R0 ;  /* 0x0000001fff037819 */ /* 0x000fc80000011400 */
[----:B------:R-:W-:Y:S01]  /*f100*/  LEA.HI R3, R3, R0, RZ, 0x8 ;  /* 0x0000000003037211 */ /* 0x000fe200078f40ff */
[----:B------:R-:W-:Y:S01]  /*f110*/  IMAD.MOV.U32 R0, RZ, RZ, 0x1 ;  /* 0x00000001ff007424 */ /* 0x000fe200078e00ff */
[----:B-1----:R-:W-:Y:S02]  /*f120*/  LOP3.LUT R8, R8, 0x1, RZ, 0xc0, !PT ;  /* 0x0000000108087812 */ /* 0x002fe400078ec0ff */
[----:B------:R-:W-:Y:S01]  /*f130*/  SHF.R.S32.HI R10, RZ, 0x8, R3 ;  /* 0x00000008ff0a7819 */ /* 0x000fe20000011403 */
[----:B------:R-:W-:Y:S02]  /*f140*/  IMAD.MOV.U32 R3, RZ, RZ, RZ ;  /* 0x000000ffff037224 */ /* 0x000fe400078e00ff */
[----:B------:R-:W-:Y:S02]  /*f150*/  IMAD R11, R8, R11, 0x10100 ;  /* 0x00010100080b7424 */ /* 0x000fe400078e020b */
[----:B------:R-:W-:-:S07]  /*f160*/  VIADD R12, R10, 0x1 ;  /* 0x000000010a0c7836 */ /* 0x000fce0000000000 */
.L_x_293:
[----:B------:R-:W-:-:S03]  /*f170*/  UMOV UR8, 0xffffffff ;  /* 0xffffffff00087882 */ /* 0x000fc60000000000 */
[----:B------:R-:W-:Y:S05]  /*f180*/  BRA.DIV UR8, `(.L_x_283) ;  /* 0x0000000e08947947 */ /* 0x000fea000b800000 */
[----:B------:R-:W-:-:S13]  /*f190*/  ELECT P6, URZ, PT ;  /* 0x00000000003f782f */ /* 0x000fda00038c0000 */
.L_x_302:
[----:B------:R-:W0:Y:S01]  /*f1a0*/  LDC R4, c[0x0][0x28c] ;  /* 0x0000a300ff047b82 */ /* 0x000e220000000800 */
[----:B------:R-:W-:Y:S01]  /*f1b0*/  BSSY B1, `(.L_x_284) ;  /* 0x0000045000017945 */ /* 0x000fe20003800000 */
[----:B0-----:R-:W-:-:S13]  /*f1c0*/  ISETP.LT.OR P6, PT, R4, 0x1, !P6 ;  /* 0x000000010400780c */ /* 0x001fda00077c1670 */
[----:B------:R-:W-:Y:S05]  /*f1d0*/  @P6 BRA `(.L_x_285) ;  /* 0x0000000400086947 */ /* 0x000fea0003800000 */
[----:B------:R-:W-:Y:S02]  /*f1e0*/  IMAD R21, R21, 0x2, R8 ;  /* 0x0000000215157824 */ /* 0x000fe400078e0208 */
[----:B------:R-:W-:Y:S02]  /*f1f0*/  IMAD.SHL.U32 R22, R20, 0x80, RZ ;  /* 0x0000008014167824 */ /* 0x000fe400078e00ff */
[----:B------:R-:W-:Y:S02]  /*f200*/  IMAD.MOV.U32 R24, RZ, RZ, RZ ;  /* 0x000000ffff187224 */ /* 0x000fe400078e00ff */
[----:B------:R-:W-:Y:S02]  /*f210*/  IMAD.MOV.U32 R4, RZ, RZ, R12 ;  /* 0x000000ffff047224 */ /* 0x000fe400078e000c */
[----:B------:R-:W-:Y:S02]  /*f220*/  IMAD.MOV.U32 R5, RZ, RZ, R0 ;  /* 0x000000ffff057224 */ /* 0x000fe400078e0000 */
[----:B------:R-:W-:-:S02]  /*f230*/  IMAD.MOV.U32 R14, RZ, RZ, R3 ;  /* 0x000000ffff0e7224 */ /* 0x000fc400078e0003 */
[----:B------:R-:W-:-:S07]  /*f240*/  IMAD R21, R21, 0x78, RZ ;  /* 0x0000007815157824 */ /* 0x000fce00078e02ff */
.L_x_288:
[----:B------:R-:W0:Y:S01]  /*f250*/  S2R R20, SR_CgaCtaId ;  /* 0x0000000000147919 */ /* 0x000e220000008800 */
[----:B------:R-:W-:Y:S02]  /*f260*/  MOV R7, 0x400 ;  /* 0x0000040000077802 */ /* 0x000fe40000000f00 */
[----:B------:R-:W-:-:S13]  /*f270*/  LOP3.LUT P1, RZ, R18, 0x7f, RZ, 0xc0, !PT ;  /* 0x0000007f12ff7812 */ /* 0x000fda000782c0ff */
[----:B------:R-:W1:Y:S01]  /*f280*/  @!P1 LDC R15, c[0x0][0x500] ;  /* 0x00014000ff0f9b82 */ /* 0x000e620000000800 */
[----:B0-----:R-:W-:Y:S02]  /*f290*/  LEA R23, R20, R7, 0x18 ;  /* 0x0000000714177211 */ /* 0x001fe400078ec0ff */
[----:B------:R-:W-:-:S03]  /*f2a0*/  SHF.L.U32 R7, R5, 0x1f, RZ ;  /* 0x0000001f05077819 */ /* 0x000fc600000006ff */
[----:B------:R-:W-:-:S04]  /*f2b0*/  IMAD R20, R14, 0x8, R23 ;  /* 0x000000080e147824 */ /* 0x000fc800078e0217 */
[----:B------:R-:W0:Y:S02]  /*f2c0*/  SYNCS.PHASECHK.TRANS64.TRYWAIT P0, [R20+URZ+0x10], R7 ;  /* 0x00001007140075a7 */ /* 0x000e24000800017f */
[----:B01----:R-:W-:Y:S05]  /*f2d0*/  @!P0 BRA `(.L_x_286) ;  /* 0x0000000c00608947 */ /* 0x003fea0003800000 */
.L_x_303:
[----:B0-----:R-:W-:Y:S01]  /*f2e0*/  PRMT R7, R13, 0x9910, RZ ;  /* 0x000099100d077816 */ /* 0x001fe200000000ff */
[----:B------:R0:W-:Y:S03]  /*f2f0*/  @!P1 SYNCS.ARRIVE.TRANS64 RZ, [R20+URZ], R15 ;  /* 0x0000000f14ff99a7 */ /* 0x0001e6000800003f */
[----:B------:R-:W-:-:S13]  /*f300*/  ISETP.NE.AND P0, PT, R7, 0x2, PT ;  /* 0x000000020700780c */ /* 0x000fda0003f05270 */
[----:B0-----:R-:W-:Y:S05]  /*f310*/  @P0 BRA `(.L_x_287) ;  /* 0x0000000000040947 */ /* 0x001fea0003800000 */
[----:B------:R-:W-:Y:S01]  /*f320*/  BPT.TRAP 0x1 ;  /* 0x000000040000795c */ /* 0x000fe20000300000 */
.L_x_287:
[----:B------:R-:W-:Y:S01]  /*f330*/  R2UR UR8, R23 ;  /* 0x00000000170872ca */ /* 0x000fe200000e0000 */
[----:B------:R-:W-:Y:S01]  /*f340*/  IMAD R7, R14, 0xf000, R11 ;  /* 0x0000f0000e077824 */ /* 0x000fe200078e020b */
[----:B------:R-:W-:Y:S01]  /*f350*/  R2UR UR26, R24 ;  /* 0x00000000181a72ca */ /* 0x000fe200000e0000 */
[----:B------:R-:W-:Y:S01]  /*f360*/  IMAD R23, R14, 0x8000, R23 ;  /* 0x000080000e177824 */ /* 0x000fe200078e0217 */
[----:B------:R-:W-:Y:S01]  /*f370*/  R2UR UR25, R20 ;  /* 0x00000000141972ca */ /* 0x000fe200000e0000 */
[----:B------:R-:W-:Y:S01]  /*f380*/  VIADD R4, R4, 0xffffffff ;  /* 0xffffffff04047836 */ /* 0x000fe20000000000 */
[----:B------:R-:W-:Y:S01]  /*f390*/  R2UR UR32, R7 ;  /* 0x00000000072072ca */ /* 0x000fe200000e0000 */
[----:B------:R-:W-:Y:S01]  /*f3a0*/  UIADD3 UR14, UP0, UR38, 0xf0, URZ ;  /* 0x000000f0260e7890 */ /* 0x000fe2000ff1e03f */
[----:B------:R-:W-:Y:S01]  /*f3b0*/  R2UR UR16, R23 ;  /* 0x00000000171072ca */ /* 0x000fe200000e0000 */
[----:B------:R-:W-:Y:S01]  /*f3c0*/  UIADD3 UR40, UP1, UR38, 0x1f0, URZ ;  /* 0x000001f026287890 */ /* 0x000fe2000ff3e03f */
[----:B------:R-:W-:Y:S01]  /*f3d0*/  R2UR UR28, R6 ;  /* 0x00000000061c72ca */ /* 0x000fe200000e0000 */
[----:B------:R-:W-:Y:S01]  /*f3e0*/  UIADD3.X UR15, URZ, UR39, URZ, UP0, !UPT ;  /* 0x000000273f0f7290 */ /* 0x000fe200087fe43f */
[----:B------:R-:W-:Y:S01]  /*f3f0*/  R2UR UR27, R22 ;  /* 0x00000000161b72ca */ /* 0x000fe200000e0000 */
[----:B------:R-:W-:Y:S01]  /*f400*/  UIADD3.X UR41, URZ, UR39, URZ, UP1, !UPT ;  /* 0x000000273f297290 */ /* 0x000fe20008ffe43f */
[----:B------:R-:W-:Y:S01]  /*f410*/  R2UR UR35, R21 ;  /* 0x00000000152372ca */ /* 0x000fe200000e0000 */
[----:B------:R-:W-:Y:S01]  /*f420*/  UIADD3 UR18, UR26, 0x80, URZ ;  /* 0x000000801a127890 */ /* 0x000fe2000fffe03f */
[----:B------:R-:W-:Y:S01]  /*f430*/  ISETP.GT.AND P1, PT, R4, 0x1, PT ;  /* 0x000000010400780c */ /* 0x000fe20003f24270 */
[----:B------:R-:W-:Y:S01]  /*f440*/  VIADD R14, R14, 0x1 ;  /* 0x000000010e0e7836 */ /* 0x000fe20000000000 */
[----:B------:R-:W-:Y:S01]  /*f450*/  UMOV UR22, 0x0 ;  /* 0x0000000000167882 */ /* 0x000fe20000000000 */
[----:B------:R-:W-:Y:S01]  /*f460*/  UIADD3 UR32, UR8, UR32, URZ ;  /* 0x0000002008207290 */ /* 0x000fe2000fffe03f */
[----:B------:R-:W-:Y:S01]  /*f470*/  VIADD R24, R24, 0x100 ;  /* 0x0000010018187836 */ /* 0x000fe20000000000 */
[----:B------:R-:W-:Y:S01]  /*f480*/  UIADD3 UR24, UR16, 0x100, URZ ;  /* 0x0000010010187890 */ /* 0x000fe2000fffe03f */
[----:B------:R-:W-:Y:S01]  /*f490*/  ISETP.NE.AND P0, PT, R14, 0x2, PT ;  /* 0x000000020e00780c */ /* 0x000fe20003f05270 */
[----:B------:R-:W-:-:S02]  /*f4a0*/  UIADD3 UR16, UR16, 0x4100, URZ ;  /* 0x0000410010107890 */ /* 0x000fc4000fffe03f */
[----:B------:R-:W-:Y:S01]  /*f4b0*/  UIADD3 UR8, UR32, 0x7800, URZ ;  /* 0x0000780020087890 */ /* 0x000fe2000fffe03f */
[----:B------:R-:W-:Y:S01]  /*f4c0*/  SEL R20, RZ, 0x1, P0 ;  /* 0x00000001ff147807 */ /* 0x000fe20000000000 */
[----:B------:R-:W-:Y:S01]  /*f4d0*/  UMOV UR23, 0x10000000 ;  /* 0x1000000000177882 */ /* 0x000fe20000000000 */
[----:B------:R-:W-:Y:S01]  /*f4e0*/  UMOV UR17, UR25 ;  /* 0x0000001900117c82 */ /* 0x000fe20008000000 */
[----:B------:R-:W-:Y:S01]  /*f4f0*/  UMOV UR20, UR28 ;  /* 0x0000001c00147c82 */ /* 0x000fe20008000000 */
[----:B------:R-:W-:Y:S01]  /*f500*/  UMOV UR19, UR27 ;  /* 0x0000001b00137c82 */ /* 0x000fe20008000000 */
[----:B------:R-:W-:Y:S01]  /*f510*/  UMOV UR13, 0x30000 ;  /* 0x00030000000d7882 */ /* 0x000fe20000000000 */
[----:B------:R-:W-:Y:S01]  /*f520*/  UMOV UR33, UR25 ;  /* 0x0000001900217c82 */ /* 0x000fe20008000000 */
[----:B------:R-:W-:Y:S01]  /*f530*/  UMOV UR34, UR26 ;  /* 0x0000001a00227c82 */ /* 0x000fe20008000000 */
[----:B------:R-:W-:Y:S01]  /*f540*/  UMOV UR36, UR28 ;  /* 0x0000001c00247c82 */ /* 0x000fe20008000000 */
[----:B------:R0:W-:Y:S01]  /*f550*/  UTMALDG.3D [UR24], [UR14], desc[UR22] ;  /* 0x000016180e0075b4 */ /* 0x0001e20008011000 */
[----:B------:R-:W-:Y:S01]  /*f560*/  UMOV UR9, UR25 ;  /* 0x0000001900097c82 */ /* 0x000fe20008000000 */
[----:B------:R-:W-:Y:S01]  /*f570*/  UMOV UR12, UR28 ;  /* 0x0000001c000c7c82 */ /* 0x000fe20008000000 */
[----:B------:R-:W-:Y:S01]  /*f580*/  UMOV UR11, UR35 ;  /* 0x00000023000b7c82 */ /* 0x000fe20008000000 */
[----:B------:R-:W-:Y:S01]  /*f590*/  UMOV UR10, UR18 ;  /* 0x00000012000a7c82 */ /* 0x000fe20008000000 */
[----:B------:R-:W-:-:S02]  /*f5a0*/  LOP3.LUT R5, R5, R20, RZ, 0x3c, !PT ;  /* 0x0000001405057212 */ /* 0x000fc400078e3cff */
[----:B------:R-:W-:Y:S01]  /*f5b0*/  SEL R14, R14, RZ, P0 ;  /* 0x000000ff0e0e7207 */ /* 0x000fe20000000000 */
[----:B------:R0:W-:Y:S01]  /*f5c0*/  UTMALDG.3D [UR16], [UR14], desc[UR22] ;  /* 0x000016100e0075b4 */ /* 0x0001e20008011000 */
[----:B------:R0:W-:Y:S01]  /*f5d0*/  UTMALDG.3D.MULTICAST [UR32], [UR40], UR13, desc[UR22] ;  /* 0x00001620280073b4 */ /* 0x0001e2000801180d */
[----:B------:R0:W-:Y:S02]  /*f5e0*/  UTMALDG.3D.MULTICAST [UR8], [UR40], UR13, desc[UR22] ;  /* 0x00001608280073b4 */ /* 0x0001e4000801180d */
[----:B0-----:R-:W-:Y:S05]  /*f5f0*/  @P1 BRA `(.L_x_288) ;  /* 0xfffffffc00141947 */ /* 0x001fea000383ffff */
.L_x_285:
[----:B------:R-:W-:Y:S05]  /*f600*/  BSYNC B1 ;  /* 0x0000000000017941 */ /* 0x000fea0003800000 */
.L_x_284:
[----:B------:R-:W-:Y:S01]  /*f610*/  LOP3.LUT P1, RZ, R9, 0xff, RZ, 0xc0, !PT ;  /* 0x000000ff09ff7812 */ /* 0x000fe2000782c0ff */
[----:B------:R-:W-:Y:S01]  /*f620*/  IMAD.IADD R3, R10, 0x1, R3 ;  /* 0x000000010a037824 */ /* 0x000fe200078e0203 */
[----:B------:R-:W-:Y:S01]  /*f630*/  IADD3 R16, P2, R16, UR30, RZ ;  /* 0x0000001e10107c10 */ /* 0x000fe2000ff5e0ff */
[----:B------:R-:W-:Y:S01]  /*f640*/  ULDC.64 UR8, c[0x0][0x650] ;  /* 0x0001940000087ab9 */ /* 0x000fe20000000a00 */
[----:B------:R-:W-:Y:S01]  /*f650*/  BSSY B1, `(.L_x_289) ;  /* 0x000006d000017945 */ /* 0x000fe20003800000 */
[----:B------:R-:W-:Y:S01]  /*f660*/  IMAD.MOV.U32 R20, RZ, RZ, -0x1 ;  /* 0xffffffffff147424 */ /* 0x000fe200078e00ff */
[----:B------:R-:W-:Y:S01]  /*f670*/  ISETP.GT.U32.AND P0, PT, R3, 0x1, PT ;  /* 0x000000010300780c */ /* 0x000fe20003f04070 */
[----:B------:R-:W-:Y:S01]  /*f680*/  IMAD.MOV.U32 R21, RZ, RZ, -0x1 ;  /* 0xffffffffff157424 */ /* 0x000fe200078e00ff */
[----:B------:R-:W-:Y:S02]  /*f690*/  SHF.R.U32.HI R4, RZ, 0x1, R3 ;  /* 0x00000001ff047819 */ /* 0x000fe40000011603 */
[----:B------:R-:W-:-:S02]  /*f6a0*/  ISETP.LT.U32.AND P0, PT, R10, 0x2, P0 ;  /* 0x000000020a00780c */ /* 0x000fc40000701070 */
[----:B------:R-:W-:Y:S01]  /*f6b0*/  IADD3.X R17, R17, UR7, RZ, P2, !PT ;  /* 0x0000000711117c10 */ /* 0x000fe200097fe4ff */
[----:B------:R-:W0:Y:S01]  /*f6c0*/  @P1 S2R R6, SR_CgaCtaId ;  /* 0x0000000000061919 */ /* 0x000e220000008800 */
[----:B------:R-:W-:Y:S02]  /*f6d0*/  @P1 MOV R5, 0x400 ;  /* 0x0000040000051802 */ /* 0x000fe40000000f00 */
[----:B------:R-:W-:Y:S02]  /*f6e0*/  ISETP.GE.U32.AND P2, PT, R16, UR8, PT ;  /* 0x0000000810007c0c */ /* 0x000fe4000bf46070 */
[----:B------:R-:W-:Y:S02]  /*f6f0*/  LOP3.LUT R4, R4, 0x1, RZ, 0xc0, !PT ;  /* 0x0000000104047812 */ /* 0x000fe400078ec0ff */
[----:B------:R-:W-:Y:S02]  /*f700*/  LOP3.LUT R3, R3, 0x1, RZ, 0xc0, !PT ;  /* 0x0000000103037812 */ /* 0x000fe400078ec0ff */
[----:B------:R-:W-:-:S02]  /*f710*/  PRMT R9, RZ, 0x7610, R9 ;  /* 0x00007610ff097816 */ /* 0x000fc40000000009 */
[----:B0-----:R-:W-:Y:S01]  /*f720*/  @P1 LEA R5, R6, R5, 0x18 ;  /* 0x0000000506051211 */ /* 0x001fe200078ec0ff */
[----:B------:R-:W-:-:S03]  /*f730*/  IMAD.MOV.U32 R6, RZ, RZ, -0x1 ;  /* 0xffffffffff067424 */ /* 0x000fc600078e00ff */
[----:B------:R0:W-:Y:S01]  /*f740*/  @P1 SYNCS.ARRIVE.TRANS64.A1T0 RZ, [R5+URZ+0x38], RZ ;  /* 0x000038ff05ff19a7 */ /* 0x0001e2000810003f */
[----:B------:R-:W-:-:S04]  /*f750*/  ISETP.NE.U32.AND P1, PT, R4, 0x1, PT ;  /* 0x000000010400780c */ /* 0x000fc80003f25070 */
[----:B------:R-:W-:Y:S02]  /*f760*/  ISETP.GT.U32.AND P1, PT, R10, 0x1, !P1 ;  /* 0x000000010a00780c */ /* 0x000fe40004f24070 */
[----:B0-----:R-:W-:Y:S02]  /*f770*/  SEL R5, RZ, 0x1, !P0 ;  /* 0x00000001ff057807 */ /* 0x001fe40004000000 */
[----:B------:R-:W-:Y:S02]  /*f780*/  ISETP.GE.U32.AND.EX P0, PT, R17, UR9, PT, P2 ;  /* 0x0000000911007c0c */ /* 0x000fe4000bf06120 */
[----:B------:R-:W-:-:S04]  /*f790*/  SEL R4, RZ, 0x1, !P1 ;  /* 0x00000001ff047807 */ /* 0x000fc80004800000 */
[----:B------:R-:W-:Y:S02]  /*f7a0*/  LOP3.LUT R0, R4, R0, R5, 0x96, !PT ;  /* 0x0000000004007212 */ /* 0x000fe400078e9605 */
[----:B------:R-:W-:-:S05]  /*f7b0*/  PRMT R4, RZ, 0x7610, R4 ;  /* 0x00007610ff047816 */ /* 0x000fca0000000004 */
[----:B------:R-:W-:Y:S05]  /*f7c0*/  @P0 BRA `(.L_x_290) ;  /* 0x0000000400540947 */ /* 0x000fea0003800000 */
[----:B------:R-:W0:Y:S01]  /*f7d0*/  S2R R15, SR_CTAID.X ;  /* 0x00000000000f7919 */ /* 0x000e220000002500 */
[----:B------:R-:W-:Y:S01]  /*f7e0*/  ULDC.64 UR8, c[0x0][0x628] ;  /* 0x00018a0000087ab9 */ /* 0x000fe20000000a00 */
[----:B------:R-:W-:Y:S01]  /*f7f0*/  ULDC UR11, c[0x0][0x630] ;  /* 0x00018c00000b7ab9 */ /* 0x000fe20000000800 */
[----:B------:R-:W-:Y:S01]  /*f800*/  ISETP.NE.U32.AND P0, PT, RZ, UR8, PT ;  /* 0x00000008ff007c0c */ /* 0x000fe2000bf05070 */
[----:B------:R-:W1:Y:S01]  /*f810*/  S2R R20, SR_CTAID.Y ;  /* 0x0000000000147919 */ /* 0x000e620000002600 */
[----:B------:R-:W-:Y:S01]  /*f820*/  ULDC UR12, c[0x0][0x150] ;  /* 0x00005400000c7ab9 */ /* 0x000fe20000000800 */
[----:B------:R-:W-:Y:S01]  /*f830*/  IMAD.MOV.U32 R4, RZ, RZ, R16 ;  /* 0x000000ffff047224 */ /* 0x000fe200078e0010 */
[----:B------:R-:W-:Y:S01]  /*f840*/  ISETP.NE.AND.EX P0, PT, RZ, UR9, PT, P0 ;  /* 0x00000009ff007c0c */ /* 0x000fe2000bf05300 */
[----:B------:R-:W-:Y:S01]  /*f850*/  IMAD.MOV.U32 R5, RZ, RZ, R17 ;  /* 0x000000ffff057224 */ /* 0x000fe200078e0011 */
[----:B0-----:R-:W-:-:S11]  /*f860*/  I2FP.F32.U32 R22, R15 ;  /* 0x0000000f00167245 */ /* 0x001fd60000201000 */
[----:B------:R-:W-:Y:S05]  /*f870*/  @!P0 BRA `(.L_x_291) ;  /* 0x0000000000288947 */ /* 0x000fea0003800000 */
[----:B------:R-:W-:Y:S02]  /*f880*/  ULDC UR10, c[0x0][0x634] ;  /* 0x00018d00000a7ab9 */ /* 0x000fe40000000800 */
[----:B------:R-:W-:-:S05]  /*f890*/  IADD3 R5, P0, R16, UR10, RZ ;  /* 0x0000000a10057c10 */ /* 0x000fca000ff1e0ff */
[----:B------:R-:W-:-:S04]  /*f8a0*/  IMAD.X R21, RZ, RZ, R17, P0 ;  /* 0x000000ffff157224 */ /* 0x000fc800000e0611 */
[----:B------:R-:W-:-:S04]  /*f8b0*/  IMAD.WIDE.U32 R6, R21, UR8, RZ ;  /* 0x0000000815067c25 */ /* 0x000fc8000f8e00ff */
[----:B------:R-:W-:-:S04]  /*f8c0*/  IMAD.WIDE.U32 R6, P0, R5, UR9, R6 ;  /* 0x0000000905067c25 */ /* 0x000fc8000f800006 */
[----:B------:R-:W-:-:S04]  /*f8d0*/  IMAD.WIDE.U32 R4, R5, UR8, RZ ;  /* 0x0000000805047c25 */ /* 0x000fc8000f8e00ff */
[----:B------:R-:W-:Y:S01]  /*f8e0*/  IMAD.MOV.U32 R4, RZ, RZ, R7 ;  /* 0x000000ffff047224 */ /* 0x000fe200078e0007 */
[----:B------:R-:W-:Y:S01]  /*f8f0*/  IADD3 RZ, P1, R5, R6, RZ ;  /* 0x0000000605ff7210 */ /* 0x000fe20007f3e0ff */
[----:B------:R-:W-:-:S04]  /*f900*/  IMAD.X R5, RZ, RZ, RZ, P0 ;  /* 0x000000ffff057224 */ /* 0x000fc800000e06ff */
[----:B------:R-:W-:-:S08]  /*f910*/  IMAD.WIDE.U32.X R4, R21, UR9, R4, P1 ;  /* 0x0000000915047c25 */ /* 0x000fd000088e0404 */
.L_x_291:
[--C-:B------:R-:W-:Y:S01]  /*f920*/  SHF.R.U64 R14, R4, UR11, R5.reuse ;  /* 0x0000000b040e7c19 */ /* 0x100fe20008001205 */
[----:B------:R-:W-:Y:S01]  /*f930*/  FMUL R22, R22, UR12 ;  /* 0x0000000c16167c20 */ /* 0x000fe20008400000 */
[----:B------:R-:W-:Y:S01]  /*f940*/  SHF.R.U32.HI R4, RZ, UR11, R5 ;  /* 0x0000000bff047c19 */ /* 0x000fe20008011605 */
[----:B------:R-:W0:Y:S01]  /*f950*/  LDC R6, c[0x0][0x144] ;  /* 0x00005100ff067b82 */ /* 0x000e220000000800 */
[----:B------:R-:W-:Y:S01]  /*f960*/  IADD3 R5, P0, RZ, -R14, RZ ;  /* 0x8000000eff057210 */ /* 0x000fe20007f1e0ff */
[----:B------:R-:W-:Y:S01]  /*f970*/  ULDC UR10, c[0x0][0x154] ;  /* 0x00005500000a7ab9 */ /* 0x000fe20000000800 */
[----:B-1----:R-:W-:Y:S01]  /*f980*/  I2FP.F32.U32 R7, R20 ;  /* 0x0000001400077245 */ /* 0x002fe20000201000 */
[----:B------:R-:W1:Y:S01]  /*f990*/  F2I.U32.TRUNC.NTZ R22, R22 ;  /* 0x0000001600167305 */ /* 0x000e62000020f000 */
[----:B------:R-:W-:Y:S01]  /*f9a0*/  ULDC.64 UR8, c[0x0][0x620] ;  /* 0x0001880000087ab9 */ /* 0x000fe20000000a00 */
[----:B------:R-:W-:Y:S01]  /*f9b0*/  IMAD.X R4, RZ, RZ, ~R4, P0 ;  /* 0x000000ffff047224 */ /* 0x000fe200000e0e04 */
[----:B------:R-:W-:Y:S01]  /*f9c0*/  ISETP.NE.AND P2, PT, R2, 0x1, PT ;  /* 0x000000010200780c */ /* 0x000fe20003f45270 */
[----:B------:R-:W-:Y:S01]  /*f9d0*/  FMUL R23, R7, UR10 ;  /* 0x0000000a07177c20 */ /* 0x000fe20008400000 */
[----:B------:R-:W2:Y:S01]  /*f9e0*/  LDC R25, c[0x0][0x148] ;  /* 0x00005200ff197b82 */ /* 0x000ea20000000800 */
[----:B------:R-:W-:Y:S01]  /*f9f0*/  IMAD R4, R4, UR8, RZ ;  /* 0x0000000804047c24 */ /* 0x000fe2000f8e02ff */
[----:B------:R-:W-:-:S02]  /*fa00*/  ULDC.64 UR10, c[0x0][0x640] ;  /* 0x00019000000a7ab9 */ /* 0x000fc40000000a00 */
[----:B------:R-:W-:Y:S01]  /*fa10*/  ISETP.NE.U32.AND P0, PT, RZ, UR10, PT ;  /* 0x0000000aff007c0c */ /* 0x000fe2000bf05070 */
[----:B------:R-:W3:Y:S01]  /*fa20*/  F2I.U32.TRUNC.NTZ R23, R23 ;  /* 0x0000001700177305 */ /* 0x000ee2000020f000 */
[C---:B------:R-:W-:Y:S02]  /*fa30*/  IMAD R7, R5.reuse, UR9, R4 ;  /* 0x0000000905077c24 */ /* 0x040fe4000f8e0204 */
[----:B------:R-:W-:Y:S01]  /*fa40*/  IMAD.WIDE.U32 R4, R5, UR8, R16 ;  /* 0x0000000805047c25 */ /* 0x000fe2000f8e0010 */
[----:B------:R-:W-:Y:S01]  /*fa50*/  ULDC UR8, c[0x0][0x618] ;  /* 0x0001860000087ab9 */ /* 0x000fe20000000800 */
[----:B------:R-:W-:Y:S02]  /*fa60*/  ISETP.NE.AND.EX P0, PT, RZ, UR11, PT, P0 ;  /* 0x0000000bff007c0c */ /* 0x000fe4000bf05300 */
[----:B------:R-:W-:Y:S02]  /*fa70*/  IMAD.IADD R5, R5, 0x1, R7 ;  /* 0x0000000105057824 */ /* 0x000fe400078e0207 */
[----:B-1----:R-:W-:-:S03]  /*fa80*/  IMAD.MOV R22, RZ, RZ, -R22 ;  /* 0x000000ffff167224 */ /* 0x002fc600078e0a16 */
[----:B------:R-:W-:Y:S01]  /*fa90*/  SHF.R.U64 R21, R4, UR8, R5 ;  /* 0x0000000804157c19 */ /* 0x000fe20008001205 */
[----:B0-----:R-:W-:Y:S01]  /*faa0*/  IMAD R15, R6, R22, R15 ;  /* 0x00000016060f7224 */ /* 0x001fe200078e020f */
[----:B------:R-:W-:Y:S01]  /*fab0*/  SHF.R.U32.HI R4, RZ, UR8, R5 ;  /* 0x00000008ff047c19 */ /* 0x000fe20008011605 */
[----:B------:R-:W-:Y:S01]  /*fac0*/  ULDC UR8, c[0x0][0x608] ;  /* 0x0001820000087ab9 */ /* 0x000fe20000000800 */
[----:B---3--:R-:W-:Y:S02]  /*fad0*/  IMAD.MOV R6, RZ, RZ, -R23 ;  /* 0x000000ffff067224 */ /* 0x008fe400078e0a17 */
[--C-:B------:R-:W-:Y:S02]  /*fae0*/  SHF.R.U64 R22, R21, UR8, R4.reuse ;  /* 0x0000000815167c19 */ /* 0x100fe40008001204 */
[----:B------:R-:W-:Y:S01]  /*faf0*/  SHF.R.U32.HI R5, RZ, UR8, R4 ;  /* 0x00000008ff057c19 */ /* 0x000fe20008011604 */
[----:B------:R-:W-:Y:S01]  /*fb00*/  ULDC UR8, c[0x0][0x658] ;  /* 0x0001960000087ab9 */ /* 0x000fe20000000800 */
[----:B--2---:R-:W-:-:S02]  /*fb10*/  @P2 IMAD R15, R25, R6, R20 ;  /* 0x00000006190f2224 */ /* 0x004fc400078e0214 */
[--C-:B------:R-:W-:Y:S02]  /*fb20*/  SHF.R.U64 R20, R22, UR8, R5.reuse ;  /* 0x0000000816147c19 */ /* 0x100fe40008001205 */
[----:B------:R-:W-:-:S03]  /*fb30*/  SHF.R.U32.HI R23, RZ, UR8, R5 ;  /* 0x00000008ff177c19 */ /* 0x000fc60008011605 */
[----:B------:R-:W-:Y:S02]  /*fb40*/  IMAD.MOV.U32 R6, RZ, RZ, R20 ;  /* 0x000000ffff067224 */ /* 0x000fe400078e0014 */
[----:B------:R-:W-:Y:S01]  /*fb50*/  IMAD.MOV.U32 R5, RZ, RZ, R23 ;  /* 0x000000ffff057224 */ /* 0x000fe200078e0017 */
[----:B------:R-:W-:Y:S06]  /*fb60*/  @!P0 BRA `(.L_x_292) ;  /* 0x00000000002c8947 */ /* 0x000fec0003800000 */
        /* <DEDUP_REMOVED lines=9> */
[----:B------:R-:W-:-:S04]  /*fc00*/  IMAD.WIDE.U32.X R4, R23, UR11, R4, P1 ;  /* 0x0000000b17047c25 */ /* 0x000fc800088e0404 */
[----:B------:R-:W-:-:S07]  /*fc10*/  IMAD.MOV.U32 R6, RZ, RZ, R4 ;  /* 0x000000ffff067224 */ /* 0x000fce00078e0004 */
.L_x_292:
[----:B------:R-:W-:Y:S01]  /*fc20*/  ULDC UR8, c[0x0][0x648] ;  /* 0x0001920000087ab9 */ /* 0x000fe20000000800 */
[----:B------:R-:W-:Y:S01]  /*fc30*/  LOP3.LUT R4, R22, UR6, RZ, 0xc0, !PT ;  /* 0x0000000616047c12 */ /* 0x000fe2000f8ec0ff */
[----:B------:R-:W-:Y:S01]  /*fc40*/  ULDC UR9, c[0x0][0x610] ;  /* 0x0001840000097ab9 */ /* 0x000fe20000000800 */
[----:B------:R-:W-:Y:S01]  /*fc50*/  SHF.R.U64 R5, R6, UR8, R5 ;  /* 0x0000000806057c19 */ /* 0x000fe20008001205 */
[----:B------:R-:W-:Y:S01]  /*fc60*/  ULDC UR8, c[0x0][0x638] ;  /* 0x00018e0000087ab9 */ /* 0x000fe20000000800 */
[----:B------:R-:W-:Y:S01]  /*fc70*/  LOP3.LUT R21, R21, UR4, RZ, 0xc0, !PT ;  /* 0x0000000415157c12 */ /* 0x000fe2000f8ec0ff */
[----:B------:R-:W-:Y:S02]  /*fc80*/  IMAD.MOV.U32 R6, RZ, RZ, R14 ;  /* 0x000000ffff067224 */ /* 0x000fe400078e000e */
[----:B------:R-:W-:Y:S02]  /*fc90*/  IMAD.MOV R7, RZ, RZ, -R5 ;  /* 0x000000ffff077224 */ /* 0x000fe400078e0a05 */
[----:B------:R-:W-:-:S02]  /*fca0*/  IMAD R4, R5, UR5, R4 ;  /* 0x0000000505047c24 */ /* 0x000fc4000f8e0204 */
[----:B------:R-:W-:Y:S01]  /*fcb0*/  IMAD R20, R7, UR8, R20 ;  /* 0x0000000807147c24 */ /* 0x000fe2000f8e0214 */
[----:B------:R-:W-:Y:S01]  /*fcc0*/  ULDC UR8, c[0x0][0x600] ;  /* 0x0001800000087ab9 */ /* 0x000fe20000000800 */
[----:B------:R-:W-:Y:S02]  /*fcd0*/  IMAD R15, R4, UR9, R15 ;  /* 0x00000009040f7c24 */ /* 0x000fe4000f8e020f */
[----:B------:R-:W-:Y:S02]  /*fce0*/  IMAD R20, R20, UR8, R21 ;  /* 0x0000000814147c24 */ /* 0x000fe4000f8e0215 */
[----:B------:R-:W-:-:S03]  /*fcf0*/  IMAD.MOV.U32 R4, RZ, RZ, 0x1 ;  /* 0x00000001ff047424 */ /* 0x000fc600078e00ff */
[----:B------:R-:W-:Y:S02]  /*fd00*/  SEL R21, R20, R15, !P2 ;  /* 0x0000000f14157207 */ /* 0x000fe40005000000 */
[----:B------:R-:W-:-:S07]  /*fd10*/  SEL R20, R15, R20, !P2 ;  /* 0x000000140f147207 */ /* 0x000fce0005000000 */
.L_x_290:
[----:B------:R-:W-:Y:S05]  /*fd20*/  BSYNC B1 ;  /* 0x0000000000017941 */ /* 0x000fea0003800000 */
.L_x_289:
[----:B------:R-:W-:-:S13]  /*fd30*/  LOP3.LUT P0, RZ, R4, 0xff, RZ, 0xc0, !PT ;  /* 0x000000ff04ff7812 */ /* 0x000fda000780c0ff */
[----:B------:R-:W-:Y:S05]  /*fd40*/  @P0 BRA `(.L_x_293) ;  /* 0xfffffff400080947 */ /* 0x000fea000383ffff */
[----:B------:R-:W-:Y:S05]  /*fd50*/  BSYNC B0 ;  /* 0x0000000000007941 */ /* 0x000fea0003800000 */
.L_x_282:
[----:B------:R-:W-:-:S03]  /*fd60*/  UMOV UR8, 0xffffffff ;  /* 0xffffffff00087882 */ /* 0x000fc60000000000 */
[----:B------:R-:W-:Y:S05]  /*fd70*/  BRA.DIV UR8, `(.L_x_294) ;  /* 0x0000000208cc7947 */ /* 0x000fea000b800000 */
[----:B------:R-:W-:-:S13]  /*fd80*/  ELECT P6, URZ, PT ;  /* 0x00000000003f782f */ /* 0x000fda00038c0000 */
.L_x_306:
[----:B------:R-:W-:Y:S04]  /*fd90*/  BSSY B0, `(.L_x_295) ;  /* 0x0000019000007945 */ /* 0x000fe80003800000 */
[----:B------:R-:W-:Y:S05]  /*fda0*/  @!P6 BRA `(.L_x_296) ;  /* 0x00000000005ce947 */ /* 0x000fea0003800000 */
[----:B------:R-:W-:-:S04]  /*fdb0*/  LOP3.LUT R19, R19, 0x2, RZ, 0xfc, !PT ;  /* 0x0000000213137812 */ /* 0x000fc800078efcff */
[----:B------:R-:W-:-:S13]  /*fdc0*/  ISETP.NE.AND P0, PT, R19, 0x3, PT ;  /* 0x000000031300780c */ /* 0x000fda0003f05270 */
[----:B------:R-:W-:Y:S05]  /*fdd0*/  @!P0 BRA `(.L_x_297) ;  /* 0x0000000000048947 */ /* 0x000fea0003800000 */
[----:B------:R-:W-:Y:S01]  /*fde0*/  BPT.TRAP 0x1 ;  /* 0x000000040000795c */ /* 0x000fe20000300000 */
.L_x_297:
[----:B------:R-:W0:Y:S01]  /*fdf0*/  S2R R5, SR_CgaCtaId ;  /* 0x0000000000057919 */ /* 0x000e220000008800 */
[----:B------:R-:W-:Y:S02]  /*fe00*/  MOV R2, 0x400 ;  /* 0x0000040000027802 */ /* 0x000fe40000000f00 */
[----:B------:R-:W-:Y:S02]  /*fe10*/  SHF.L.U32 R4, R0, 0x1f, RZ ;  /* 0x0000001f00047819 */ /* 0x000fe400000006ff */
[----:B0-----:R-:W-:-:S05]  /*fe20*/  LEA R2, R5, R2, 0x18 ;  /* 0x0000000205027211 */ /* 0x001fca00078ec0ff */
[----:B------:R-:W-:-:S04]  /*fe30*/  VIADD R2, R2, 0x10 ;  /* 0x0000001002027836 */ /* 0x000fc80000000000 */
[C---:B------:R-:W-:Y:S02]  /*fe40*/  IMAD R7, R3.reuse, 0x8, R2 ;  /* 0x0000000803077824 */ /* 0x040fe400078e0202 */
[----:B------:R-:W-:Y:S02]  /*fe50*/  VIADD R3, R3, 0x1 ;  /* 0x0000000103037836 */ /* 0x000fe40000000000 */
[----:B------:R-:W0:Y:S03]  /*fe60*/  SYNCS.PHASECHK.TRANS64.TRYWAIT P0, [R7+URZ], R4 ;  /* 0x00000004070075a7 */ /* 0x000e26000800017f */
[----:B------:R-:W-:-:S04]  /*fe70*/  ISETP.NE.AND P1, PT, R3, 0x2, PT ;  /* 0x000000020300780c */ /* 0x000fc80003f25270 */
[----:B------:R-:W-:Y:S02]  /*fe80*/  SEL R5, RZ, 0x1, P1 ;  /* 0x00000001ff057807 */ /* 0x000fe40000800000 */
[----:B------:R-:W-:Y:S02]  /*fe90*/  SEL R3, R3, RZ, P1 ;  /* 0x000000ff03037207 */ /* 0x000fe40000800000 */
[----:B------:R-:W-:Y:S01]  /*fea0*/  LOP3.LUT R0, R0, R5, RZ, 0x3c, !PT ;  /* 0x0000000500007212 */ /* 0x000fe200078e3cff */
[----:B0-----:R-:W-:Y:S06]  /*feb0*/  @!P0 BRA `(.L_x_298) ;  /* 0x00000000009c8947 */ /* 0x001fec0003800000 */
.L_x_307:
[----:B------:R-:W-:Y:S01]  /*fec0*/  IMAD R3, R3, 0x8, R2 ;  /* 0x0000000803037824 */ /* 0x000fe200078e0202 */
[----:B------:R-:W-:-:S07]  /*fed0*/  SHF.L.U32 R0, R0, 0x1f, RZ ;  /* 0x0000001f00007819 */ /* 0x000fce00000006ff */
.L_x_299:
[----:B-1----:R1:W2:Y:S02]  /*fee0*/  SYNCS.PHASECHK.TRANS64.TRYWAIT P0, [R3+URZ], R0 ;  /* 0x00000000030075a7 */ /* 0x0022a4000800017f */
[----:B--2---:R-:W-:Y:S05]  /*fef0*/  @!P0 NANOSLEEP.SYNCS 0x989680 ;  /* 0x009896800000895d */ /* 0x004fea0003900000 */
[----:B------:R-:W2:Y:S02]  /*ff00*/  @!P0 SYNCS.PHASECHK.TRANS64 P0, [R3+URZ], R0 ;  /* 0x00000000030085a7 */ /* 0x000ea4000800007f */
[----:B--2---:R-:W-:Y:S05]  /*ff10*/  @!P0 BRA `(.L_x_299) ;  /* 0xfffffffc00f08947 */ /* 0x004fea000383ffff */
.L_x_296:
[----:B------:R-:W-:Y:S05]  /*ff20*/  BSYNC B0 ;  /* 0x0000000000007941 */ /* 0x000fea0003800000 */
.L_x_295:
[----:B------:R-:W-:Y:S05]  /*ff30*/  EXIT ;  /* 0x000000000000794d */ /* 0x000fea0003800000 */
.L_x_21:
[----:B----4-:R4:W0:Y:S02]  /*ff40*/  SYNCS.PHASECHK.TRANS64.TRYWAIT P1, [R3+URZ], R0 ;  /* 0x00000000030075a7 */ /* 0x010824000802017f */
[----:B0-----:R-:W-:Y:S05]  /*ff50*/  @!P1 NANOSLEEP.SYNCS 0x989680 ;  /* 0x009896800000995d */ /* 0x001fea0003900000 */
[----:B------:R-:W0:Y:S02]  /*ff60*/  @!P1 SYNCS.PHASECHK.TRANS64 P1, [R3+URZ], R0 ;  /* 0x00000000030095a7 */ /* 0x000e24000802007f */
[----:B0-----:R-:W-:Y:S05]  /*ff70*/  @!P1 BRA `(.L_x_21) ;  /* 0xfffffffc00f09947 */ /* 0x001fea000383ffff */
[----:B------:R-:W-:Y:S05]  /*ff80*/  BRA `(.L_x_20) ;  /* 0xffffff1400507947 */ /* 0x000fea000383ffff */
.L_x_26:
[----:B-1----:R1:W3:Y:S02]  /*ff90*/  SYNCS.PHASECHK.TRANS64.TRYWAIT P1, [R5+URZ], R4 ;  /* 0x00000004050075a7 */ /* 0x0022e4000802017f */
[----:B---3--:R-:W-:Y:S05]  /*ffa0*/  @!P1 NANOSLEEP.SYNCS 0x989680 ;  /* 0x009896800000995d */ /* 0x008fea0003900000 */
[----:B------:R-:W3:Y:S02]  /*ffb0*/  @!P1 SYNCS.PHASECHK.TRANS64 P1, [R5+URZ], R4 ;  /* 0x00000004050095a7 */ /* 0x000ee4000802007f */
[----:B---3--:R-:W-:Y:S05]  /*ffc0*/  @!P1 BRA `(.L_x_26) ;  /* 0xfffffffc00f09947 */ /* 0x008fea000383ffff */
[----:B------:R-:W-:Y:S05]  /*ffd0*/  BRA `(.L_x_25) ;  /* 0xffffff4800887947 */ /* 0x000fea000383ffff */
.L_x_283:
[----:B------:R-:W-:Y:S01]  /*ffe0*/  BSSY B1, `(.L_x_300) ;  /* 0x0000006000017945 */ /* 0x000fe20003800000 */
[----:B------:R-:W-:-:S07]  /*fff0*/  IMAD.MOV.U32 R15, RZ, RZ, -0x1 ;  /* 0xffffffffff0f7424 */ /* 0x000fce00078e00ff */
[----:B------:R-:W-:Y:S05]  /*10000*/  WARPSYNC.COLLECTIVE R15, `(.L_x_301) ;  /* 0x000000000f0c7348 */ /* 0x000fea0003c00000 */
[----:B------:R-:W-:Y:S02]  /*10010*/  ELECT P6, UR62, PT ;  /* 0x00000000003e782f */ /* 0x000fe400038c0000 */
[----:B------:R-:W-:Y:S01]  /*10020*/  MOV R14, UR62 ;  /* 0x0000003e000e7c02 */ /* 0x000fe20008000f00 */
[----:B------:R-:W-:Y:S10]  /*10030*/  ENDCOLLECTIVE ;  /* 0x000000000000791b */ /* 0x000ff40003800000 */
.L_x_301:
[----:B------:R-:W-:Y:S05]  /*10040*/  BSYNC B1 ;  /* 0x0000000000017941 */ /* 0x000fea0003800000 */
.L_x_300:
[----:B------:R-:W-:Y:S05]  /*10050*/  BRA `(.L_x_302) ;  /* 0xfffffff000507947 */ /* 0x000fea000383ffff */
.L_x_286:
[----:B0-----:R0:W1:Y:S02]  /*10060*/  SYNCS.PHASECHK.TRANS64.TRYWAIT P0, [R20+URZ+0x10], R7 ;  /* 0x00001007140075a7 */ /* 0x001064000800017f */
[----:B-1----:R-:W-:Y:S05]  /*10070*/  @!P0 NANOSLEEP.SYNCS 0x989680 ;  /* 0x009896800000895d */ /* 0x002fea0003900000 */
[----:B------:R-:W1:Y:S02]  /*10080*/  @!P0 SYNCS.PHASECHK.TRANS64 P0, [R20+URZ+0x10], R7 ;  /* 0x00001007140085a7 */ /* 0x000e64000800007f */
[----:B-1----:R-:W-:Y:S05]  /*10090*/  @!P0 BRA `(.L_x_286) ;  /* 0xfffffffc00f08947 */ /* 0x002fea000383ffff */
[----:B------:R-:W-:Y:S05]  /*100a0*/  BRA `(.L_x_303) ;  /* 0xfffffff0008c7947 */ /* 0x000fea000383ffff */
.L_x_294:
[----:B------:R-:W-:Y:S01]  /*100b0*/  BSSY B0, `(.L_x_304) ;  /* 0x0000006000007945 */ /* 0x000fe20003800000 */
[----:B------:R-:W-:-:S07]  /*100c0*/  IMAD.MOV.U32 R15, RZ, RZ, -0x1 ;  /* 0xffffffffff0f7424 */ /* 0x000fce00078e00ff */
[----:B------:R-:W-:Y:S05]  /*100d0*/  WARPSYNC.COLLECTIVE R15, `(.L_x_305) ;  /* 0x000000000f0c7348 */ /* 0x000fea0003c00000 */
[----:B------:R-:W-:Y:S02]  /*100e0*/  ELECT P6, UR62, PT ;  /* 0x00000000003e782f */ /* 0x000fe400038c0000 */
[----:B------:R-:W-:Y:S01]  /*100f0*/  MOV R14, UR62 ;  /* 0x0000003e000e7c02 */ /* 0x000fe20008000f00 */
[----:B------:R-:W-:Y:S10]  /*10100*/  ENDCOLLECTIVE ;  /* 0x000000000000791b */ /* 0x000ff40003800000 */
.L_x_305:
[----:B------:R-:W-:Y:S05]  /*10110*/  BSYNC B0 ;  /* 0x0000000000007941 */ /* 0x000fea0003800000 */
.L_x_304:
[----:B------:R-:W-:Y:S05]  /*10120*/  BRA `(.L_x_306) ;  /* 0xfffffffc00187947 */ /* 0x000fea000383ffff */
.L_x_298:
[----:B0-----:R0:W1:Y:S02]  /*10130*/  SYNCS.PHASECHK.TRANS64.TRYWAIT P0, [R7+URZ], R4 ;  /* 0x00000004070075a7 */ /* 0x001064000800017f */
[----:B-1----:R-:W-:Y:S05]  /*10140*/  @!P0 NANOSLEEP.SYNCS 0x989680 ;  /* 0x009896800000895d */ /* 0x002fea0003900000 */
[----:B------:R-:W1:Y:S02]  /*10150*/  @!P0 SYNCS.PHASECHK.TRANS64 P0, [R7+URZ], R4 ;  /* 0x00000004070085a7 */ /* 0x000e64000800007f */
[----:B-1----:R-:W-:Y:S05]  /*10160*/  @!P0 BRA `(.L_x_298) ;  /* 0xfffffffc00f08947 */ /* 0x002fea000383ffff */
[----:B------:R-:W-:Y:S05]  /*10170*/  BRA `(.L_x_307) ;  /* 0xfffffffc00507947 */ /* 0x000fea000383ffff */
.L_x_308:
[----:B------:R-:W-:-:S00]  /*10180*/  BRA `(.L_x_308) ;  /* 0xfffffffc00fc7947 */ /* 0x000fc0000383ffff */
[----:B------:R-:W-:-:S00]  /*10190*/  NOP ;  /* 0x0000000000007918 */ /* 0x000fc00000000000 */
        /* <DEDUP_REMOVED lines=14> */
.L_x_309:


//--------------------- .nv.global.init           --------------------------
	.section	.nv.global.init,"aw",@progbits
.nv.global.init:
	.type		$str$22,@object
	.size		$str$22,($str$23 - $str$22)
$str$22:
        /*0000*/ 	.byte	0x6b, 0x5f, 0x74, 0x69, 0x6c, 0x65, 0x5f, 0x63, 0x6f, 0x75, 0x6e, 0x74, 0x20, 0x3e, 0x3d, 0x20
        /*0010*/ 	.byte	0x31, 0x00
	.type		$str$23,@object
	.size		$str$23,(__unnamed_1 - $str$23)
$str$23:
        /*0012*/ 	.byte	0x2f, 0x74, 0x6d, 0x70, 0x2f, 0x63, 0x75, 0x74, 0x6c, 0x61, 0x73, 0x73, 0x5f, 0x73, 0x77, 0x65
        /*0022*/ 	.byte	0x65, 0x70, 0x5f, 0x73, 0x72, 0x63, 0x2f, 0x69, 0x6e, 0x63, 0x6c, 0x75, 0x64, 0x65, 0x2f, 0x63
        /*0032*/ 	.byte	0x75, 0x74, 0x6c, 0x61, 0x73, 0x73, 0x2f, 0x67, 0x65, 0x6d, 0x6d, 0x2f, 0x63, 0x6f, 0x6c, 0x6c
        /*0042*/ 	.byte	0x65, 0x63, 0x74, 0x69, 0x76, 0x65, 0x2f, 0x73, 0x6d, 0x39, 0x30, 0x5f, 0x6d, 0x6d, 0x61, 0x5f
        /*0052*/ 	.byte	0x74, 0x6d, 0x61, 0x5f, 0x67, 0x6d, 0x6d, 0x61, 0x5f, 0x73, 0x73, 0x5f, 0x77, 0x61, 0x72, 0x70
        /*0062*/ 	.byte	0x73, 0x70, 0x65, 0x63, 0x69, 0x61, 0x6c, 0x69, 0x7a, 0x65, 0x64, 0x2e, 0x68, 0x70, 0x70, 0x00
	.type		__unnamed_1,@object
	.size		__unnamed_1,(.L_0 - __unnamed_1)
__unnamed_1:
        /*0072*/ 	.byte	0x76, 0x6f, 0x69, 0x64, 0x20, 0x63, 0x75, 0x74, 0x6c, 0x61, 0x73, 0x73, 0x3a, 0x3a, 0x67, 0x65
        /* <DEDUP_REMOVED lines=172> */
        /*0b42*/ 	.byte	0x74, 0x65, 0x3a, 0x3a, 0x69, 0x64, 0x65, 0x6e, 0x74, 0x69, 0x74, 0x79, 0x5d, 0x00
.L_0:


//--------------------- .nv.shared._ZN7cutlass13device_kernelINS_4gemm6kernel13GemmUniversalIN4cute5tupleIJiiiiEEENS1_10collective13CollectiveMmaINS1_34MainloopSm90TmaGmmaWarpSpecializedILi2ENS5_IJNS4_1CILi2EEENSA_ILi1EEESC_EEENS1_35KernelTmaWarpSpecializedCooperativeEEENS5_IJNSA_ILi128EEENSA_ILi240EEENSA_ILi256EEEEEEaNS5_IJlSC_lEEEaSK_NS4_8TiledMMAINS4_8MMA_AtomIJNS4_4SM904GMMA26MMA_64x16x32_S32S8S8_SS_TNEEEENS4_6LayoutISD_NS5_IJSC_NSA_ILi0EEESS_EEEEENS5_IJNS4_10UnderscoreESV_SV_EEEEENS4_13SM90_TMA_LOADENS4_14ComposedLayoutINS4_7SwizzleILi3ELi4ELi3EEENS4_18smem_ptr_flag_bitsILi8EEENSR_INS5_IJNSA_ILi8EEESG_EEENS5_IJSG_SC_EEEEEEEvNS4_8identityENS4_23SM90_TMA_LOAD_MULTICASTES18_vS19_EENS_8epilogue10collective6detail29Sm90TmaWarpSpecializedAdapterINS1D_15DefaultEpilogueIaSK_SK_NS1C_6thread17LinearCombinationIaLi1EiiLNS1H_9ScaleType4KindE0ELNS_15FloatRoundStyleE2EaEENS1_15EpilogueDefaultEEEEEvvEEEEvNT_6ParamsE --------------------------
	.section	.nv.shared._ZN7cutlass13device_kernelINS_4gemm6kernel13GemmUniversalIN4cute5tupleIJiiiiEEENS1_10collective13CollectiveMmaINS1_34MainloopSm90TmaGmmaWarpSpecializedILi2ENS5_IJNS4_1CILi2EEENSA_ILi1EEESC_EEENS1_35KernelTmaWarpSpecializedCooperativeEEENS5_IJNSA_ILi128EEENSA_ILi240EEENSA_ILi256EEEEEEaNS5_IJlSC_lEEEaSK_NS4_8TiledMMAINS4_8MMA_AtomIJNS4_4SM904GMMA26MMA_64x16x32_S32S8S8_SS_TNEEEENS4_6LayoutISD_NS5_IJSC_NSA_ILi0EEESS_EEEEENS5_IJNS4_10UnderscoreESV_SV_EEEEENS4_13SM90_TMA_LOADENS4_14ComposedLayoutINS4_7SwizzleILi3ELi4ELi3EEENS4_18smem_ptr_flag_bitsILi8EEENSR_INS5_IJNSA_ILi8EEESG_EEENS5_IJSG_SC_EEEEEEEvNS4_8identityENS4_23SM90_TMA_LOAD_MULTICASTES18_vS19_EENS_8epilogue10collective6detail29Sm90TmaWarpSpecializedAdapterINS1D_15DefaultEpilogueIaSK_SK_NS1C_6thread17LinearCombinationIaLi1EiiLNS1H_9ScaleType4KindE0ELNS_15FloatRoundStyleE2EaEENS1_15EpilogueDefaultEEEEEvvEEEEvNT_6ParamsE,"aw",@nobits
	.sectionflags	@""
	.align	16
	.zero		1024


//--------------------- .nv.shared.reserved.0     --------------------------
	.section	.nv.shared.reserved.0,"aw",@nobits
	.weak		__nv_reservedSMEM_offset_0_alias
	.size		__nv_reservedSMEM_offset_0_alias, 0, 0
	.other		__nv_reservedSMEM_offset_0_alias,@"STO_CUDA_RESERVED_SHARED STV_DEFAULT"
__nv_reservedSMEM_offset_0_alias:
	.zero		0


//--------------------- .nv.global                --------------------------
	.section	.nv.global,"aw",@nobits
.nv.global:
	.type		_ZN39_INTERNAL_33403636_4_k_cu_12d80610_42024cute1_E,@object
	.size		_ZN39_INTERNAL_33403636_4_k_cu_12d80610_42024cute1_E,(_ZN39_INTERNAL_33403636_4_k_cu_12d80610_42024cuda3std3__45__cpo6cbeginE - _ZN39_INTERNAL_33403636_4_k_cu_12d80610_42024cute1_E)
_ZN39_INTERNAL_33403636_4_k_cu_12d80610_42024cute1_E:
	.zero		1
	.type		_ZN39_INTERNAL_33403636_4_k_cu_12d80610_42024cuda3std3__45__cpo6cbeginE,@object
	.size		_ZN39_INTERNAL_33403636_4_k_cu_12d80610_42024cuda3std3__45__cpo6cbeginE,(_ZN39_INTERNAL_33403636_4_k_cu_12d80610_42024cuda3std3__48in_placeE - _ZN39_INTERNAL_33403636_4_k_cu_12d80610_42024cuda3std3__45__cpo6cbeginE)
_ZN39_INTERNAL_33403636_4_k_cu_12d80610_42024cuda3std3__45__cpo6cbeginE:
	.zero		1
	.type		_ZN39_INTERNAL_33403636_4_k_cu_12d80610_42024cuda3std3__48in_placeE,@object
	.size		_ZN39_INTERNAL_33403636_4_k_cu_12d80610_42024cuda3std3__48in_placeE,(_ZN39_INTERNAL_33403636_4_k_cu_12d80610_42024cuda3std6ranges3__45__cpo9iter_moveE - _ZN39_INTERNAL_33403636_4_k_cu_12d80610_42024cuda3std3__48in_placeE)
_ZN39_INTERNAL_33403636_4_k_cu_12d80610_42024cuda3std3__48in_placeE:
	.zero		1
	.type		_ZN39_INTERNAL_33403636_4_k_cu_12d80610_42024cuda3std6ranges3__45__cpo9iter_moveE,@object
	.size		_ZN39_INTERNAL_33403636_4_k_cu_12d80610_42024cuda3std6ranges3__45__cpo9iter_moveE,(_ZN39_INTERNAL_33403636_4_k_cu_12d80610_42024cuda3std3__45__cpo5beginE - _ZN39_INTERNAL_33403636_4_k_cu_12d80610_42024cuda3std6ranges3__45__cpo9iter_moveE)
_ZN39_INTERNAL_33403636_4_k_cu_12d80610_42024cuda3std6ranges3__45__cpo9iter_moveE:
	.zero		1
	.type		_ZN39_INTERNAL_33403636_4_k_cu_12d80610_42024cuda3std3__45__cpo5beginE,@object
	.size		_ZN39_INTERNAL_33403636_4_k_cu_12d80610_42024cuda3std3__45__cpo5beginE,(_ZN39_INTERNAL_33403636_4_k_cu_12d80610_42024cuda3std3__441_GLOBAL__N__33403636_4_k_cu_12d80610_42026ignoreE - _ZN39_INTERNAL_33403636_4_k_cu_12d80610_42024cuda3std3__45__cpo5beginE)
_ZN39_INTERNAL_33403636_4_k_cu_12d80610_42024cuda3std3__45__cpo5beginE:
	.zero		1
	.type		_ZN39_INTERNAL_33403636_4_k_cu_12d80610_42024cuda3std3__441_GLOBAL__N__33403636_4_k_cu_12d80610_42026ignoreE,@object
	.size		_ZN39_INTERNAL_33403636_4_k_cu_12d80610_42024cuda3std3__441_GLOBAL__N__33403636_4_k_cu_12d80610_42026ignoreE,(_ZN39_INTERNAL_33403636_4_k_cu_12d80610_42024cute7productE - _ZN39_INTERNAL_33403636_4_k_cu_12d80610_42024cuda3std3__441_GLOBAL__N__33403636_4_k_cu_12d80610_42026ignoreE)
_ZN39_INTERNAL_33403636_4_k_cu_12d80610_42024cuda3std3__441_GLOBAL__N__33403636_4_k_cu_12d80610_42026ignoreE:
	.zero		1
	.type		_ZN39_INTERNAL_33403636_4_k_cu_12d80610_42024cute7productE,@object
	.size		_ZN39_INTERNAL_33403636_4_k_cu_12d80610_42024cute7productE,(_ZN39_INTERNAL_33403636_4_k_cu_12d80610_42024cuda3std3__45__cpo3endE - _ZN39_INTERNAL_33403636_4_k_cu_12d80610_42024cute7productE)
_ZN39_INTERNAL_33403636_4_k_cu_12d80610_42024cute7productE:
	.zero		1
	.type		_ZN39_INTERNAL_33403636_4_k_cu_12d80610_42024cuda3std3__45__cpo3endE,@object
	.size		_ZN39_INTERNAL_33403636_4_k_cu_12d80610_42024cuda3std3__45__cpo3endE,(_ZN39_INTERNAL_33403636_4_k_cu_12d80610_42024cuda3std3__419piecewise_constructE - _ZN39_INTERNAL_33403636_4_k_cu_12d80610_42024cuda3std3__45__cpo3endE)
_ZN39_INTERNAL_33403636_4_k_cu_12d80610_42024cuda3std3__45__cpo3endE:
	.zero		1
	.type		_ZN39_INTERNAL_33403636_4_k_cu_12d80610_42024cuda3std3__419piecewise_constructE,@object
	.size		_ZN39_INTERNAL_33403636_4_k_cu_12d80610_42024cuda3std3__419piecewise_constructE,(_ZN39_INTERNAL_33403636_4_k_cu_12d80610_42024cuda3std3__45__cpo4cendE - _ZN39_INTERNAL_33403636_4_k_cu_12d80610_42024cuda3std3__419piecewise_constructE)
_ZN39_INTERNAL_33403636_4_k_cu_12d80610_42024cuda3std3__419piecewise_constructE:
	.zero		1
	.type		_ZN39_INTERNAL_33403636_4_k_cu_12d80610_42024cuda3std3__45__cpo4cendE,@object
	.size		_ZN39_INTERNAL_33403636_4_k_cu_12d80610_42024cuda3std3__45__cpo4cendE,(_ZN39_INTERNAL_33403636_4_k_cu_12d80610_42024cuda3std6ranges3__45__cpo4swapE - _ZN39_INTERNAL_33403636_4_k_cu_12d80610_42024cuda3std3__45__cpo4cendE)
_ZN39_INTERNAL_33403636_4_k_cu_12d80610_42024cuda3std3__45__cpo4cendE:
	.zero		1
	.type		_ZN39_INTERNAL_33403636_4_k_cu_12d80610_42024cuda3std6ranges3__45__cpo4swapE,@object
	.size		_ZN39_INTERNAL_33403636_4_k_cu_12d80610_42024cuda3std6ranges3__45__cpo4swapE,(.L_8 - _ZN39_INTERNAL_33403636_4_k_cu_12d80610_42024cuda3std6ranges3__45__cpo4swapE)
_ZN39_INTERNAL_33403636_4_k_cu_12d80610_42024cuda3std6ranges3__45__cpo4swapE:
	.zero		1
.L_8:


//--------------------- .nv.constant0._ZN7cutlass13device_kernelINS_4gemm6kernel13GemmUniversalIN4cute5tupleIJiiiiEEENS1_10collective13CollectiveMmaINS1_34MainloopSm90TmaGmmaWarpSpecializedILi2ENS5_IJNS4_1CILi2EEENSA_ILi1EEESC_EEENS1_35KernelTmaWarpSpecializedCooperativeEEENS5_IJNSA_ILi128EEENSA_ILi240EEENSA_ILi256EEEEEEaNS5_IJlSC_lEEEaSK_NS4_8TiledMMAINS4_8MMA_AtomIJNS4_4SM904GMMA26MMA_64x16x32_S32S8S8_SS_TNEEEENS4_6LayoutISD_NS5_IJSC_NSA_ILi0EEESS_EEEEENS5_IJNS4_10UnderscoreESV_SV_EEEEENS4_13SM90_TMA_LOADENS4_14ComposedLayoutINS4_7SwizzleILi3ELi4ELi3EEENS4_18smem_ptr_flag_bitsILi8EEENSR_INS5_IJNSA_ILi8EEESG_EEENS5_IJSG_SC_EEEEEEEvNS4_8identityENS4_23SM90_TMA_LOAD_MULTICASTES18_vS19_EENS_8epilogue10collective6detail29Sm90TmaWarpSpecializedAdapterINS1D_15DefaultEpilogueIaSK_SK_NS1C_6thread17LinearCombinationIaLi1EiiLNS1H_9ScaleType4KindE0ELNS_15FloatRoundStyleE2EaEENS1_15EpilogueDefaultEEEEEvvEEEEvNT_6ParamsE --------------------------
	.section	.nv.constant0._ZN7cutlass13device_kernelINS_4gemm6kernel13GemmUniversalIN4cute5tupleIJiiiiEEENS1_10collective13CollectiveMmaINS1_34MainloopSm90TmaGmmaWarpSpecializedILi2ENS5_IJNS4_1CILi2EEENSA_ILi1EEESC_EEENS1_35KernelTmaWarpSpecializedCooperativeEEENS5_IJNSA_ILi128EEENSA_ILi240EEENSA_ILi256EEEEEEaNS5_IJlSC_lEEEaSK_NS4_8TiledMMAINS4_8MMA_AtomIJNS4_4SM904GMMA26MMA_64x16x32_S32S8S8_SS_TNEEEENS4_6LayoutISD_NS5_IJSC_NSA_ILi0EEESS_EEEEENS5_IJNS4_10UnderscoreESV_SV_EEEEENS4_13SM90_TMA_LOADENS4_14ComposedLayoutINS4_7SwizzleILi3ELi4ELi3EEENS4_18smem_ptr_flag_bitsILi8EEENSR_INS5_IJNSA_ILi8EEESG_EEENS5_IJSG_SC_EEEEEEEvNS4_8identityENS4_23SM90_TMA_LOAD_MULTICASTES18_vS19_EENS_8epilogue10collective6detail29Sm90TmaWarpSpecializedAdapterINS1D_15DefaultEpilogueIaSK_SK_NS1C_6thread17LinearCombinationIaLi1EiiLNS1H_9ScaleType4KindE0ELNS_15FloatRoundStyleE2EaEENS1_15EpilogueDefaultEEEEEvvEEEEvNT_6ParamsE,"a",@progbits
	.sectionflags	@""
	.align	4
.nv.constant0._ZN7cutlass13device_kernelINS_4gemm6kernel13GemmUniversalIN4cute5tupleIJiiiiEEENS1_10collective13CollectiveMmaINS1_34MainloopSm90TmaGmmaWarpSpecializedILi2ENS5_IJNS4_1CILi2EEENSA_ILi1EEESC_EEENS1_35KernelTmaWarpSpecializedCooperativeEEENS5_IJNSA_ILi128EEENSA_ILi240EEENSA_ILi256EEEEEEaNS5_IJlSC_lEEEaSK_NS4_8TiledMMAINS4_8MMA_AtomIJNS4_4SM904GMMA26MMA_64x16x32_S32S8S8_SS_TNEEEENS4_6LayoutISD_NS5_IJSC_NSA_ILi0EEESS_EEEEENS5_IJNS4_10UnderscoreESV_SV_EEEEENS4_13SM90_TMA_LOADENS4_14ComposedLayoutINS4_7SwizzleILi3ELi4ELi3EEENS4_18smem_ptr_flag_bitsILi8EEENSR_INS5_IJNSA_ILi8EEESG_EEENS5_IJSG_SC_EEEEEEEvNS4_8identityENS4_23SM90_TMA_LOAD_MULTICASTES18_vS19_EENS_8epilogue10collective6detail29Sm90TmaWarpSpecializedAdapterINS1D_15DefaultEpilogueIaSK_SK_NS1C_6thread17LinearCombinationIaLi1EiiLNS1H_9ScaleType4KindE0ELNS_15FloatRoundStyleE2EaEENS1_15EpilogueDefaultEEEEEvvEEEEvNT_6ParamsE:
	.zero		1664


//--------------------- SYMBOLS --------------------------

	.type		.nv.reservedSmem.offset0,@object
	.size		.nv.reservedSmem.offset0,0x4
	.type		__assertfail,@function
